	.target	sm_90a

	.elftype	@"ET_EXEC"


//--------------------- .note.nv.tkinfo           --------------------------
	.section	.note.nv.tkinfo,"",@"SHT_NOTE"
	.sectionflags	@"SHF_NOTE_NV_TKINFO"
	.tkinfo
        /*0018*/ 	.word	0x00000002
        /*0030*/ 	.string	""
        /*0030*/ 	.string	"ptxas"
        /*0030*/ 	.string	"Cuda compilation tools, release 13.0, V13.0.88"
        /*0030*/ 	.string	"Build cuda_13.0.r13.0/compiler.36424714_0"
        /*0030*/ 	.string	"-arch sm_90a -m 64 "



//--------------------- .note.nv.cuinfo           --------------------------
	.section	.note.nv.cuinfo,"",@"SHT_NOTE"
	.sectionflags	@"SHF_NOTE_NV_CUINFO"
        /*0018*/ 	.short	0x0002
        /*001a*/ 	.short	0x005a
        /*001c*/ 	.short	0x0082
	.zero		2


//--------------------- .nv.info                  --------------------------
	.section	.nv.info,"",@"SHT_CUDA_INFO"
	.align	4


	//----- nvinfo : EIATTR_REGCOUNT
	.align		4
        /*0000*/ 	.byte	0x04, 0x2f
        /*0002*/ 	.short	(.L_15 - .L_14)
	.align		4
.L_14:
        /*0004*/ 	.word	index@(_ZN7cutlass13device_kernelINS_4gemm6kernel13GemmUniversalIN4cute5tupleIJiiiiEEENS1_10collective13CollectiveMmaINS1_34MainloopSm90TmaGmmaWarpSpecializedILi3ENS5_IJNS4_1CILi1EEESB_SB_EEENS1_35KernelTmaWarpSpecializedCooperativeEEENS5_IJNSA_ILi128EEESF_NSA_ILi256EEEEEEaNS5_IJlSB_lEEEaSI_NS4_8TiledMMAINS4_8MMA_AtomIJNS4_4SM904GMMA27MMA_64x128x32_S32S8S8_SS_TNEEEENS4_6LayoutINS5_IJNSA_ILi2EEESB_SB_EEENS5_IJSB_NSA_ILi0EEESS_EEEEENS5_IJNS4_10UnderscoreESV_SV_EEEEENS4_13SM90_TMA_LOADENS4_14ComposedLayoutINS4_7SwizzleILi3ELi4ELi3EEENS4_18smem_ptr_flag_bitsILi8EEENSP_INS5_IJNSA_ILi8EEESF_EEENS5_IJSF_SB_EEEEEEEvNS4_8identityESY_S18_vS19_EENS_8epilogue10collective6detail29Sm90TmaWarpSpecializedAdapterINS1C_15DefaultEpilogueIaSI_SI_NS1B_6thread17LinearCombinationIaLi1EiiLNS1G_9ScaleType4KindE0ELNS_15FloatRoundStyleE2EaEENS1_15EpilogueDefaultEEEEEvvEEEEvNT_6ParamsE)
        /*0008*/ 	.word	0x000000a8


	//----- nvinfo : EIATTR_FRAME_SIZE
	.align		4
.L_15:
        /*000c*/ 	.byte	0x04, 0x11
        /*000e*/ 	.short	(.L_17 - .L_16)
	.align		4
.L_16:
        /*0010*/ 	.word	index@(_ZN7cutlass13device_kernelINS_4gemm6kernel13GemmUniversalIN4cute5tupleIJiiiiEEENS1_10collective13CollectiveMmaINS1_34MainloopSm90TmaGmmaWarpSpecializedILi3ENS5_IJNS4_1CILi1EEESB_SB_EEENS1_35KernelTmaWarpSpecializedCooperativeEEENS5_IJNSA_ILi128EEESF_NSA_ILi256EEEEEEaNS5_IJlSB_lEEEaSI_NS4_8TiledMMAINS4_8MMA_AtomIJNS4_4SM904GMMA27MMA_64x128x32_S32S8S8_SS_TNEEEENS4_6LayoutINS5_IJNSA_ILi2EEESB_SB_EEENS5_IJSB_NSA_ILi0EEESS_EEEEENS5_IJNS4_10UnderscoreESV_SV_EEEEENS4_13SM90_TMA_LOADENS4_14ComposedLayoutINS4_7SwizzleILi3ELi4ELi3EEENS4_18smem_ptr_flag_bitsILi8EEENSP_INS5_IJNSA_ILi8EEESF_EEENS5_IJSF_SB_EEEEEEEvNS4_8identityESY_S18_vS19_EENS_8epilogue10collective6detail29Sm90TmaWarpSpecializedAdapterINS1C_15DefaultEpilogueIaSI_SI_NS1B_6thread17LinearCombinationIaLi1EiiLNS1G_9ScaleType4KindE0ELNS_15FloatRoundStyleE2EaEENS1_15EpilogueDefaultEEEEEvvEEEEvNT_6ParamsE)
        /*0014*/ 	.word	0x00000000


	//----- nvinfo : EIATTR_MIN_STACK_SIZE
	.align		4
.L_17:
        /*0018*/ 	.byte	0x04, 0x12
        /*001a*/ 	.short	(.L_19 - .L_18)
	.align		4
.L_18:
        /*001c*/ 	.word	index@(_ZN7cutlass13device_kernelINS_4gemm6kernel13GemmUniversalIN4cute5tupleIJiiiiEEENS1_10collective13CollectiveMmaINS1_34MainloopSm90TmaGmmaWarpSpecializedILi3ENS5_IJNS4_1CILi1EEESB_SB_EEENS1_35KernelTmaWarpSpecializedCooperativeEEENS5_IJNSA_ILi128EEESF_NSA_ILi256EEEEEEaNS5_IJlSB_lEEEaSI_NS4_8TiledMMAINS4_8MMA_AtomIJNS4_4SM904GMMA27MMA_64x128x32_S32S8S8_SS_TNEEEENS4_6LayoutINS5_IJNSA_ILi2EEESB_SB_EEENS5_IJSB_NSA_ILi0EEESS_EEEEENS5_IJNS4_10UnderscoreESV_SV_EEEEENS4_13SM90_TMA_LOADENS4_14ComposedLayoutINS4_7SwizzleILi3ELi4ELi3EEENS4_18smem_ptr_flag_bitsILi8EEENSP_INS5_IJNSA_ILi8EEESF_EEENS5_IJSF_SB_EEEEEEEvNS4_8identityESY_S18_vS19_EENS_8epilogue10collective6detail29Sm90TmaWarpSpecializedAdapterINS1C_15DefaultEpilogueIaSI_SI_NS1B_6thread17LinearCombinationIaLi1EiiLNS1G_9ScaleType4KindE0ELNS_15FloatRoundStyleE2EaEENS1_15EpilogueDefaultEEEEEvvEEEEvNT_6ParamsE)
        /*0020*/ 	.word	0x00000000
.L_19:


//--------------------- .nv.compat                --------------------------
	.section	.nv.compat,"",@"SHT_CUDA_COMPAT_INFO"
	.align	4
        /*0000*/ 	.byte	0x02, 0x09, 0x01, 0x00, 0x02, 0x02, 0x04, 0x00, 0x02, 0x05, 0x05, 0x00, 0x03, 0x07, 0x01, 0x01
        /*0010*/ 	.byte	0x02, 0x03, 0x01, 0x00, 0x02, 0x06, 0x01, 0x00, 0x04, 0x0b, 0x08, 0x00, 0x00, 0x00, 0x00, 0x00
        /*0020*/ 	.byte	0x00, 0x00, 0x00, 0x00


//--------------------- .nv.info._ZN7cutlass13device_kernelINS_4gemm6kernel13GemmUniversalIN4cute5tupleIJiiiiEEENS1_10collective13CollectiveMmaINS1_34MainloopSm90TmaGmmaWarpSpecializedILi3ENS5_IJNS4_1CILi1EEESB_SB_EEENS1_35KernelTmaWarpSpecializedCooperativeEEENS5_IJNSA_ILi128EEESF_NSA_ILi256EEEEEEaNS5_IJlSB_lEEEaSI_NS4_8TiledMMAINS4_8MMA_AtomIJNS4_4SM904GMMA27MMA_64x128x32_S32S8S8_SS_TNEEEENS4_6LayoutINS5_IJNSA_ILi2EEESB_SB_EEENS5_IJSB_NSA_ILi0EEESS_EEEEENS5_IJNS4_10UnderscoreESV_SV_EEEEENS4_13SM90_TMA_LOADENS4_14ComposedLayoutINS4_7SwizzleILi3ELi4ELi3EEENS4_18smem_ptr_flag_bitsILi8EEENSP_INS5_IJNSA_ILi8EEESF_EEENS5_IJSF_SB_EEEEEEEvNS4_8identityESY_S18_vS19_EENS_8epilogue10collective6detail29Sm90TmaWarpSpecializedAdapterINS1C_15DefaultEpilogueIaSI_SI_NS1B_6thread17LinearCombinationIaLi1EiiLNS1G_9ScaleType4KindE0ELNS_15FloatRoundStyleE2EaEENS1_15EpilogueDefaultEEEEEvvEEEEvNT_6ParamsE --------------------------
	.section	.nv.info._ZN7cutlass13device_kernelINS_4gemm6kernel13GemmUniversalIN4cute5tupleIJiiiiEEENS1_10collective13CollectiveMmaINS1_34MainloopSm90TmaGmmaWarpSpecializedILi3ENS5_IJNS4_1CILi1EEESB_SB_EEENS1_35KernelTmaWarpSpecializedCooperativeEEENS5_IJNSA_ILi128EEESF_NSA_ILi256EEEEEEaNS5_IJlSB_lEEEaSI_NS4_8TiledMMAINS4_8MMA_AtomIJNS4_4SM904GMMA27MMA_64x128x32_S32S8S8_SS_TNEEEENS4_6LayoutINS5_IJNSA_ILi2EEESB_SB_EEENS5_IJSB_NSA_ILi0EEESS_EEEEENS5_IJNS4_10UnderscoreESV_SV_EEEEENS4_13SM90_TMA_LOADENS4_14ComposedLayoutINS4_7SwizzleILi3ELi4ELi3EEENS4_18smem_ptr_flag_bitsILi8EEENSP_INS5_IJNSA_ILi8EEESF_EEENS5_IJSF_SB_EEEEEEEvNS4_8identityESY_S18_vS19_EENS_8epilogue10collective6detail29Sm90TmaWarpSpecializedAdapterINS1C_15DefaultEpilogueIaSI_SI_NS1B_6thread17LinearCombinationIaLi1EiiLNS1G_9ScaleType4KindE0ELNS_15FloatRoundStyleE2EaEENS1_15EpilogueDefaultEEEEEvvEEEEvNT_6ParamsE,"",@"SHT_CUDA_INFO"
	.sectionflags	@""
	.align	4


	//----- nvinfo : EIATTR_CUDA_API_VERSION
	.align		4
        /*0000*/ 	.byte	0x04, 0x37
        /*0002*/ 	.short	(.L_21 - .L_20)
.L_20:
        /*0004*/ 	.word	0x00000082


	//----- nvinfo : EIATTR_KPARAM_INFO
	.align		4
.L_21:
        /*0008*/ 	.byte	0x04, 0x17
        /*000a*/ 	.short	(.L_23 - .L_22)
.L_22:
        /*000c*/ 	.word	0x00000000
        /*0010*/ 	.short	0x0000
        /*0012*/ 	.short	0x0070
        /*0014*/ 	.byte	0x00, 0xf0, 0x01, 0x10


	//----- nvinfo : EIATTR_SPARSE_MMA_MASK
	.align		4
.L_23:
        /*0018*/ 	.byte	0x03, 0x50
        /*001a*/ 	.short	0x0000


	//----- nvinfo : EIATTR_MAXREG_COUNT
	.align		4
        /*001c*/ 	.byte	0x03, 0x1b
        /*001e*/ 	.short	0x00a8


	//----- nvinfo : EIATTR_NUM_BARRIERS
	.align		4
        /*0020*/ 	.byte	0x02, 0x4c
        /*0022*/ 	.byte	0x01
	.zero		1


	//----- nvinfo : EIATTR_EXTERNS
	.align		4
        /*0024*/ 	.byte	0x04, 0x0f
        /*0026*/ 	.short	(.L_25 - .L_24)


	//   ....[0]....
	.align		4
.L_24:
        /*0028*/ 	.word	index@(__assertfail)


	//----- nvinfo : EIATTR_MERCURY_ISA_VERSION
	.align		4
.L_25:
        /*002c*/ 	.byte	0x03, 0x5f
        /*002e*/ 	.short	0x0101


	//----- nvinfo : EIATTR_INT_WARP_WIDE_INSTR_OFFSETS
	.align		4
        /*0030*/ 	.byte	0x04, 0x31
        /*0032*/ 	.short	(.L_27 - .L_26)


	//   ....[0]....
.L_26:
        /*0034*/ 	.word	0x000003d0


	//   ....[1]....
        /*0038*/ 	.word	0x000003e0


	//   ....[2]....
        /*003c*/ 	.word	0x000004a0


	//----- nvinfo : EIATTR_COOP_GROUP_MASK_REGIDS
	.align		4
.L_27:
        /*0040*/ 	.byte	0x04, 0x29
        /*0042*/ 	.short	(.L_29 - .L_28)


	//   ....[0]....
.L_28:
        /*0044*/ 	.word	0xffffffff


	//   ....[1]....
        /*0048*/ 	.word	0xffffffff


	//   ....[2]....
        /*004c*/ 	.word	0xffffffff


	//   ....[3]....
        /*0050*/ 	.word	0xffffffff


	//   ....[4]....
        /*0054*/ 	.word	0xffffffff


	//----- nvinfo : EIATTR_COOP_GROUP_INSTR_OFFSETS
	.align		4
.L_29:
        /*0058*/ 	.byte	0x04, 0x28
        /*005a*/ 	.short	(.L_31 - .L_30)


	//   ....[0]....
.L_30:
        /*005c*/ 	.word	0x00000060


	//   ....[1]....
        /*0060*/ 	.word	0x00000070


	//   ....[2]....
        /*0064*/ 	.word	0x00000130


	//   ....[3]....
        /*0068*/ 	.word	0x000002a0


	//   ....[4]....
        /*006c*/ 	.word	0x00001160


	//----- nvinfo : EIATTR_REG_RECONFIG
	.align		4
.L_31:
        /*0070*/ 	.byte	0x01, 0x54
	.zero		2


	//----- nvinfo : EIATTR_SYSCALL_OFFSETS
	.align		4
        /*0074*/ 	.byte	0x04, 0x46
        /*0076*/ 	.short	(.L_33 - .L_32)


	//   ....[0]....
.L_32:
        /*0078*/ 	.word	0x00001350


	//----- nvinfo : EIATTR_MBARRIER_INSTR_OFFSETS
	.align		4
.L_33:
        /*007c*/ 	.byte	0x04, 0x39
        /*007e*/ 	.short	(.L_35 - .L_34)


	//   ....[0]....
.L_34:
        /*0080*/ 	.word	0x00000230
        /*0084*/ 	.word	0x000000ff
        /*0088*/ 	.word	0x00000000
        /*008c*/ 	.short	0x0100
        /*008e*/ 	.byte	0x08
	.zero		1


	//   ....[1]....
        /*0090*/ 	.word	0x00000240
        /*0094*/ 	.word	0x000000ff
        /*0098*/ 	.word	0x00000018
        /*009c*/ 	.short	0x0100
        /*009e*/ 	.byte	0x08
	.zero		1


	//   ....[2]....
        /*00a0*/ 	.word	0x00000250
        /*00a4*/ 	.word	0x000000ff
        /*00a8*/ 	.word	0x00000008
        /*00ac*/ 	.short	0x0100
        /*00ae*/ 	.byte	0x08
	.zero		1


	//   ....[3]....
        /*00b0*/ 	.word	0x00000260
        /*00b4*/ 	.word	0x000000ff
        /*00b8*/ 	.word	0x00000020
        /*00bc*/ 	.short	0x0100
        /*00be*/ 	.byte	0x08
	.zero		1


	//   ....[4]....
        /*00c0*/ 	.word	0x00000270
        /*00c4*/ 	.word	0x000000ff
        /*00c8*/ 	.word	0x00000010
        /*00cc*/ 	.short	0x0100
        /*00ce*/ 	.byte	0x08
	.zero		1


	//   ....[5]....
        /*00d0*/ 	.word	0x00000280
        /*00d4*/ 	.word	0x000000ff
        /*00d8*/ 	.word	0x00000028
        /*00dc*/ 	.short	0x0100
        /*00de*/ 	.byte	0x08
	.zero		1


	//   ....[6]....
        /*00e0*/ 	.word	0x00000520
        /*00e4*/ 	.word	0x000000ff
        /*00e8*/ 	.word	0x00000040
        /*00ec*/ 	.short	0x0100
        /*00ee*/ 	.byte	0x08
	.zero		1


	//   ....[7]....
        /*00f0*/ 	.word	0x000005a0
        /*00f4*/ 	.word	0x000000ff
        /*00f8*/ 	.word	0x00000048
        /*00fc*/ 	.short	0x0100
        /*00fe*/ 	.byte	0x08
	.zero		1


	//   ....[8]....
        /*0100*/ 	.word	0x00001420
        /*0104*/ 	.word	0x00000003
        /*0108*/ 	.word	0x00000000
        /*010c*/ 	.short	0x010a
        /*010e*/ 	.byte	0x3f
	.zero		1


	//   ....[9]....
        /*0110*/ 	.word	0x00001480
        /*0114*/ 	.word	0x00000003
        /*0118*/ 	.word	0x00000000
        /*011c*/ 	.short	0x010a
        /*011e*/ 	.byte	0x3f
	.zero		1


	//   ....[10]....
        /*0120*/ 	.word	0x000019c0
        /*0124*/ 	.word	0x00000005
        /*0128*/ 	.word	0x00000000
        /*012c*/ 	.short	0x010a
        /*012e*/ 	.byte	0x3f
	.zero		1


	//   ....[11]....
        /*0130*/ 	.word	0x00001a00
        /*0134*/ 	.word	0x00000005
        /*0138*/ 	.word	0x00000000
        /*013c*/ 	.short	0x010a
        /*013e*/ 	.byte	0x3f
	.zero		1


	//   ....[12]....
        /*0140*/ 	.word	0x00001e20
        /*0144*/ 	.word	0x00000004
        /*0148*/ 	.word	0x00000000
        /*014c*/ 	.short	0x0101
        /*014e*/ 	.byte	0x3f
	.zero		1


	//   ....[13]....
        /*0150*/ 	.word	0x00001fe0
        /*0154*/ 	.word	0x00000000
        /*0158*/ 	.word	0x00000000
        /*015c*/ 	.short	0x0101
        /*015e*/ 	.byte	0x3f
	.zero		1


	//   ....[14]....
        /*0160*/ 	.word	0x00006380
        /*0164*/ 	.word	0x0000000e
        /*0168*/ 	.word	0x00000018
        /*016c*/ 	.short	0x010a
        /*016e*/ 	.byte	0x3f
	.zero		1


	//   ....[15]....
        /*0170*/ 	.word	0x000067b0
        /*0174*/ 	.word	0x00000006
        /*0178*/ 	.word	0x00000048
        /*017c*/ 	.short	0x0101
        /*017e*/ 	.byte	0x3f
	.zero		1


	//   ....[16]....
        /*0180*/ 	.word	0x00006ed0
        /*0184*/ 	.word	0x00000007
        /*0188*/ 	.word	0x00000000
        /*018c*/ 	.short	0x010a
        /*018e*/ 	.byte	0x3f
	.zero		1


	//   ....[17]....
        /*0190*/ 	.word	0x00006f50
        /*0194*/ 	.word	0x00000009
        /*0198*/ 	.word	0x00000000
        /*019c*/ 	.short	0x010a
        /*019e*/ 	.byte	0x3f
	.zero		1


	//   ....[18]....
        /*01a0*/ 	.word	0x00006fe0
        /*01a4*/ 	.word	0x00000003
        /*01a8*/ 	.word	0x00000000
        /*01ac*/ 	.short	0x010a
        /*01ae*/ 	.byte	0x3f
	.zero		1


	//   ....[19]....
        /*01b0*/ 	.word	0x00007040
        /*01b4*/ 	.word	0x00000003
        /*01b8*/ 	.word	0x00000000
        /*01bc*/ 	.short	0x010a
        /*01be*/ 	.byte	0x3f
	.zero		1


	//   ....[20]....
        /*01c0*/ 	.word	0x00007090
        /*01c4*/ 	.word	0x00000005
        /*01c8*/ 	.word	0x00000000
        /*01cc*/ 	.short	0x010a
        /*01ce*/ 	.byte	0x3f
	.zero		1


	//   ....[21]....
        /*01d0*/ 	.word	0x00007160
        /*01d4*/ 	.word	0x0000000e
        /*01d8*/ 	.word	0x00000018
        /*01dc*/ 	.short	0x010a
        /*01de*/ 	.byte	0x3f
	.zero		1


	//   ....[22]....
        /*01e0*/ 	.word	0x00007230
        /*01e4*/ 	.word	0x00000007
        /*01e8*/ 	.word	0x00000000
        /*01ec*/ 	.short	0x010a
        /*01ee*/ 	.byte	0x3f
	.zero		1


	//   ....[23]....
        /*01f0*/ 	.word	0x00007280
        /*01f4*/ 	.word	0x00000009
        /*01f8*/ 	.word	0x00000000
        /*01fc*/ 	.short	0x010a
        /*01fe*/ 	.byte	0x3f
	.zero		1


	//----- nvinfo : EIATTR_NUM_MBARRIERS
	.align		4
.L_35:
        /*0200*/ 	.byte	0x03, 0x38
        /*0202*/ 	.short	0x0008


	//----- nvinfo : EIATTR_EXIT_INSTR_OFFSETS
	.align		4
        /*0204*/ 	.byte	0x04, 0x1c
        /*0206*/ 	.short	(.L_37 - .L_36)


	//   ....[0]....
.L_36:
        /*0208*/ 	.word	0x00000640


	//   ....[1]....
        /*020c*/ 	.word	0x00000f00


	//   ....[2]....
        /*0210*/ 	.word	0x00005a60


	//   ....[3]....
        /*0214*/ 	.word	0x00006090


	//   ....[4]....
        /*0218*/ 	.word	0x00007030


	//----- nvinfo : EIATTR_MAX_THREADS
	.align		4
.L_37:
        /*021c*/ 	.byte	0x04, 0x05
        /*021e*/ 	.short	(.L_39 - .L_38)
.L_38:
        /*0220*/ 	.word	0x00000180
        /*0224*/ 	.word	0x00000001
        /*0228*/ 	.word	0x00000001


	//----- nvinfo : EIATTR_CRS_STACK_SIZE
	.align		4
.L_39:
        /*022c*/ 	.byte	0x04, 0x1e
        /*022e*/ 	.short	(.L_41 - .L_40)
.L_40:
        /*0230*/ 	.word	0x00000000


	//----- nvinfo : EIATTR_CBANK_PARAM_SIZE
	.align		4
.L_41:
        /*0234*/ 	.byte	0x03, 0x19
        /*0236*/ 	.short	0x0470


	//----- nvinfo : EIATTR_PARAM_CBANK
	.align		4
        /*0238*/ 	.byte	0x04, 0x0a
        /*023a*/ 	.short	(.L_43 - .L_42)
	.align		4
.L_42:
        /*023c*/ 	.word	index@(.nv.constant0._ZN7cutlass13device_kernelINS_4gemm6kernel13GemmUniversalIN4cute5tupleIJiiiiEEENS1_10collective13CollectiveMmaINS1_34MainloopSm90TmaGmmaWarpSpecializedILi3ENS5_IJNS4_1CILi1EEESB_SB_EEENS1_35KernelTmaWarpSpecializedCooperativeEEENS5_IJNSA_ILi128EEESF_NSA_ILi256EEEEEEaNS5_IJlSB_lEEEaSI_NS4_8TiledMMAINS4_8MMA_AtomIJNS4_4SM904GMMA27MMA_64x128x32_S32S8S8_SS_TNEEEENS4_6LayoutINS5_IJNSA_ILi2EEESB_SB_EEENS5_IJSB_NSA_ILi0EEESS_EEEEENS5_IJNS4_10UnderscoreESV_SV_EEEEENS4_13SM90_TMA_LOADENS4_14ComposedLayoutINS4_7SwizzleILi3ELi4ELi3EEENS4_18smem_ptr_flag_bitsILi8EEENSP_INS5_IJNSA_ILi8EEESF_EEENS5_IJSF_SB_EEEEEEEvNS4_8identityESY_S18_vS19_EENS_8epilogue10collective6detail29Sm90TmaWarpSpecializedAdapterINS1C_15DefaultEpilogueIaSI_SI_NS1B_6thread17LinearCombinationIaLi1EiiLNS1G_9ScaleType4KindE0ELNS_15FloatRoundStyleE2EaEENS1_15EpilogueDefaultEEEEEvvEEEEvNT_6ParamsE)
        /*0240*/ 	.short	0x0210
        /*0242*/ 	.short	0x0470


	//----- nvinfo : EIATTR_SW_WAR
	.align		4
.L_43:
        /*0244*/ 	.byte	0x04, 0x36
        /*0246*/ 	.short	(.L_45 - .L_44)
.L_44:
        /*0248*/ 	.word	0x00000008
.L_45:


//--------------------- .nv.callgraph             --------------------------
	.section	.nv.callgraph,"",@"SHT_CUDA_CALLGRAPH"
	.align	4
	.sectionentsize	8
	.align		4
        /*0000*/ 	.word	0x00000000
	.align		4
        /*0004*/ 	.word	0xffffffff
	.align		4
        /*0008*/ 	.word	index@(_ZN7cutlass13device_kernelINS_4gemm6kernel13GemmUniversalIN4cute5tupleIJiiiiEEENS1_10collective13CollectiveMmaINS1_34MainloopSm90TmaGmmaWarpSpecializedILi3ENS5_IJNS4_1CILi1EEESB_SB_EEENS1_35KernelTmaWarpSpecializedCooperativeEEENS5_IJNSA_ILi128EEESF_NSA_ILi256EEEEEEaNS5_IJlSB_lEEEaSI_NS4_8TiledMMAINS4_8MMA_AtomIJNS4_4SM904GMMA27MMA_64x128x32_S32S8S8_SS_TNEEEENS4_6LayoutINS5_IJNSA_ILi2EEESB_SB_EEENS5_IJSB_NSA_ILi0EEESS_EEEEENS5_IJNS4_10UnderscoreESV_SV_EEEEENS4_13SM90_TMA_LOADENS4_14ComposedLayoutINS4_7SwizzleILi3ELi4ELi3EEENS4_18smem_ptr_flag_bitsILi8EEENSP_INS5_IJNSA_ILi8EEESF_EEENS5_IJSF_SB_EEEEEEEvNS4_8identityESY_S18_vS19_EENS_8epilogue10collective6detail29Sm90TmaWarpSpecializedAdapterINS1C_15DefaultEpilogueIaSI_SI_NS1B_6thread17LinearCombinationIaLi1EiiLNS1G_9ScaleType4KindE0ELNS_15FloatRoundStyleE2EaEENS1_15EpilogueDefaultEEEEEvvEEEEvNT_6ParamsE)
	.align		4
        /*000c*/ 	.word	index@(__assertfail)
	.align		4
        /*0010*/ 	.word	0x00000000
	.align		4
        /*0014*/ 	.word	0xfffffffe
	.align		4
        /*0018*/ 	.word	0x00000000
	.align		4
        /*001c*/ 	.word	0xfffffffd
	.align		4
        /*0020*/ 	.word	0x00000000
	.align		4
        /*0024*/ 	.word	0xfffffffc


//--------------------- .nv.constant4             --------------------------
	.section	.nv.constant4,"a",@progbits
	.align	8
	.align		8
.nv.constant4:
        /*0000*/ 	.dword	__assertfail
	.align		8
        /*0008*/ 	.dword	__unnamed_1
	.align		8
        /*0010*/ 	.dword	_ZN39_INTERNAL_80037021_4_k_cu_f2e56e12_88744cuda3std3__45__cpo5beginE
	.align		8
        /*0018*/ 	.dword	_ZN39_INTERNAL_80037021_4_k_cu_f2e56e12_88744cuda3std3__45__cpo3endE
	.align		8
        /*0020*/ 	.dword	_ZN39_INTERNAL_80037021_4_k_cu_f2e56e12_88744cuda3std3__45__cpo6cbeginE
	.align		8
        /*0028*/ 	.dword	_ZN39_INTERNAL_80037021_4_k_cu_f2e56e12_88744cuda3std3__45__cpo4cendE
	.align		8
        /*0030*/ 	.dword	_ZN39_INTERNAL_80037021_4_k_cu_f2e56e12_88744cuda3std3__441_GLOBAL__N__80037021_4_k_cu_f2e56e12_88746ignoreE
	.align		8
        /*0038*/ 	.dword	_ZN39_INTERNAL_80037021_4_k_cu_f2e56e12_88744cuda3std3__419piecewise_constructE
	.align		8
        /*0040*/ 	.dword	_ZN39_INTERNAL_80037021_4_k_cu_f2e56e12_88744cuda3std3__48in_placeE
	.align		8
        /*0048*/ 	.dword	_ZN39_INTERNAL_80037021_4_k_cu_f2e56e12_88744cuda3std6ranges3__45__cpo4swapE
	.align		8
        /*0050*/ 	.dword	_ZN39_INTERNAL_80037021_4_k_cu_f2e56e12_88744cuda3std6ranges3__45__cpo9iter_moveE
	.align		8
        /*0058*/ 	.dword	_ZN39_INTERNAL_80037021_4_k_cu_f2e56e12_88744cute7productE
	.align		8
        /*0060*/ 	.dword	_ZN39_INTERNAL_80037021_4_k_cu_f2e56e12_88744cute1_E
	.align		8
        /*0068*/ 	.dword	$str$22
	.align		8
        /*0070*/ 	.dword	$str$23


//--------------------- .text._ZN7cutlass13device_kernelINS_4gemm6kernel13GemmUniversalIN4cute5tupleIJiiiiEEENS1_10collective13CollectiveMmaINS1_34MainloopSm90TmaGmmaWarpSpecializedILi3ENS5_IJNS4_1CILi1EEESB_SB_EEENS1_35KernelTmaWarpSpecializedCooperativeEEENS5_IJNSA_ILi128EEESF_NSA_ILi256EEEEEEaNS5_IJlSB_lEEEaSI_NS4_8TiledMMAINS4_8MMA_AtomIJNS4_4SM904GMMA27MMA_64x128x32_S32S8S8_SS_TNEEEENS4_6LayoutINS5_IJNSA_ILi2EEESB_SB_EEENS5_IJSB_NSA_ILi0EEESS_EEEEENS5_IJNS4_10UnderscoreESV_SV_EEEEENS4_13SM90_TMA_LOADENS4_14ComposedLayoutINS4_7SwizzleILi3ELi4ELi3EEENS4_18smem_ptr_flag_bitsILi8EEENSP_INS5_IJNSA_ILi8EEESF_EEENS5_IJSF_SB_EEEEEEEvNS4_8identityESY_S18_vS19_EENS_8epilogue10collective6detail29Sm90TmaWarpSpecializedAdapterINS1C_15DefaultEpilogueIaSI_SI_NS1B_6thread17LinearCombinationIaLi1EiiLNS1G_9ScaleType4KindE0ELNS_15FloatRoundStyleE2EaEENS1_15EpilogueDefaultEEEEEvvEEEEvNT_6ParamsE --------------------------
	.section	.text._ZN7cutlass13device_kernelINS_4gemm6kernel13GemmUniversalIN4cute5tupleIJiiiiEEENS1_10collective13CollectiveMmaINS1_34MainloopSm90TmaGmmaWarpSpecializedILi3ENS5_IJNS4_1CILi1EEESB_SB_EEENS1_35KernelTmaWarpSpecializedCooperativeEEENS5_IJNSA_ILi128EEESF_NSA_ILi256EEEEEEaNS5_IJlSB_lEEEaSI_NS4_8TiledMMAINS4_8MMA_AtomIJNS4_4SM904GMMA27MMA_64x128x32_S32S8S8_SS_TNEEEENS4_6LayoutINS5_IJNSA_ILi2EEESB_SB_EEENS5_IJSB_NSA_ILi0EEESS_EEEEENS5_IJNS4_10UnderscoreESV_SV_EEEEENS4_13SM90_TMA_LOADENS4_14ComposedLayoutINS4_7SwizzleILi3ELi4ELi3EEENS4_18smem_ptr_flag_bitsILi8EEENSP_INS5_IJNSA_ILi8EEESF_EEENS5_IJSF_SB_EEEEEEEvNS4_8identityESY_S18_vS19_EENS_8epilogue10collective6detail29Sm90TmaWarpSpecializedAdapterINS1C_15DefaultEpilogueIaSI_SI_NS1B_6thread17LinearCombinationIaLi1EiiLNS1G_9ScaleType4KindE0ELNS_15FloatRoundStyleE2EaEENS1_15EpilogueDefaultEEEEEvvEEEEvNT_6ParamsE,"ax",@progbits
	.align	128
.text._ZN7cutlass13device_kernelINS_4gemm6kernel13GemmUniversalIN4cute5tupleIJiiiiEEENS1_10collective13CollectiveMmaINS1_34MainloopSm90TmaGmmaWarpSpecializedILi3ENS5_IJNS4_1CILi1EEESB_SB_EEENS1_35KernelTmaWarpSpecializedCooperativeEEENS5_IJNSA_ILi128EEESF_NSA_ILi256EEEEEEaNS5_IJlSB_lEEEaSI_NS4_8TiledMMAINS4_8MMA_AtomIJNS4_4SM904GMMA27MMA_64x128x32_S32S8S8_SS_TNEEEENS4_6LayoutINS5_IJNSA_ILi2EEESB_SB_EEENS5_IJSB_NSA_ILi0EEESS_EEEEENS5_IJNS4_10UnderscoreESV_SV_EEEEENS4_13SM90_TMA_LOADENS4_14ComposedLayoutINS4_7SwizzleILi3ELi4ELi3EEENS4_18smem_ptr_flag_bitsILi8EEENSP_INS5_IJNSA_ILi8EEESF_EEENS5_IJSF_SB_EEEEEEEvNS4_8identityESY_S18_vS19_EENS_8epilogue10collective6detail29Sm90TmaWarpSpecializedAdapterINS1C_15DefaultEpilogueIaSI_SI_NS1B_6thread17LinearCombinationIaLi1EiiLNS1G_9ScaleType4KindE0ELNS_15FloatRoundStyleE2EaEENS1_15EpilogueDefaultEEEEEvvEEEEvNT_6ParamsE:
        .type           _ZN7cutlass13device_kernelINS_4gemm6kernel13GemmUniversalIN4cute5tupleIJiiiiEEENS1_10collective13CollectiveMmaINS1_34MainloopSm90TmaGmmaWarpSpecializedILi3ENS5_IJNS4_1CILi1EEESB_SB_EEENS1_35KernelTmaWarpSpecializedCooperativeEEENS5_IJNSA_ILi128EEESF_NSA_ILi256EEEEEEaNS5_IJlSB_lEEEaSI_NS4_8TiledMMAINS4_8MMA_AtomIJNS4_4SM904GMMA27MMA_64x128x32_S32S8S8_SS_TNEEEENS4_6LayoutINS5_IJNSA_ILi2EEESB_SB_EEENS5_IJSB_NSA_ILi0EEESS_EEEEENS5_IJNS4_10UnderscoreESV_SV_EEEEENS4_13SM90_TMA_LOADENS4_14ComposedLayoutINS4_7SwizzleILi3ELi4ELi3EEENS4_18smem_ptr_flag_bitsILi8EEENSP_INS5_IJNSA_ILi8EEESF_EEENS5_IJSF_SB_EEEEEEEvNS4_8identityESY_S18_vS19_EENS_8epilogue10collective6detail29Sm90TmaWarpSpecializedAdapterINS1C_15DefaultEpilogueIaSI_SI_NS1B_6thread17LinearCombinationIaLi1EiiLNS1G_9ScaleType4KindE0ELNS_15FloatRoundStyleE2EaEENS1_15EpilogueDefaultEEEEEvvEEEEvNT_6ParamsE,@function
        .size           _ZN7cutlass13device_kernelINS_4gemm6kernel13GemmUniversalIN4cute5tupleIJiiiiEEENS1_10collective13CollectiveMmaINS1_34MainloopSm90TmaGmmaWarpSpecializedILi3ENS5_IJNS4_1CILi1EEESB_SB_EEENS1_35KernelTmaWarpSpecializedCooperativeEEENS5_IJNSA_ILi128EEESF_NSA_ILi256EEEEEEaNS5_IJlSB_lEEEaSI_NS4_8TiledMMAINS4_8MMA_AtomIJNS4_4SM904GMMA27MMA_64x128x32_S32S8S8_SS_TNEEEENS4_6LayoutINS5_IJNSA_ILi2EEESB_SB_EEENS5_IJSB_NSA_ILi0EEESS_EEEEENS5_IJNS4_10UnderscoreESV_SV_EEEEENS4_13SM90_TMA_LOADENS4_14ComposedLayoutINS4_7SwizzleILi3ELi4ELi3EEENS4_18smem_ptr_flag_bitsILi8EEENSP_INS5_IJNSA_ILi8EEESF_EEENS5_IJSF_SB_EEEEEEEvNS4_8identityESY_S18_vS19_EENS_8epilogue10collective6detail29Sm90TmaWarpSpecializedAdapterINS1C_15DefaultEpilogueIaSI_SI_NS1B_6thread17LinearCombinationIaLi1EiiLNS1G_9ScaleType4KindE0ELNS_15FloatRoundStyleE2EaEENS1_15EpilogueDefaultEEEEEvvEEEEvNT_6ParamsE,(.L_x_196 - _ZN7cutlass13device_kernelINS_4gemm6kernel13GemmUniversalIN4cute5tupleIJiiiiEEENS1_10collective13CollectiveMmaINS1_34MainloopSm90TmaGmmaWarpSpecializedILi3ENS5_IJNS4_1CILi1EEESB_SB_EEENS1_35KernelTmaWarpSpecializedCooperativeEEENS5_IJNSA_ILi128EEESF_NSA_ILi256EEEEEEaNS5_IJlSB_lEEEaSI_NS4_8TiledMMAINS4_8MMA_AtomIJNS4_4SM904GMMA27MMA_64x128x32_S32S8S8_SS_TNEEEENS4_6LayoutINS5_IJNSA_ILi2EEESB_SB_EEENS5_IJSB_NSA_ILi0EEESS_EEEEENS5_IJNS4_10UnderscoreESV_SV_EEEEENS4_13SM90_TMA_LOADENS4_14ComposedLayoutINS4_7SwizzleILi3ELi4ELi3EEENS4_18smem_ptr_flag_bitsILi8EEENSP_INS5_IJNSA_ILi8EEESF_EEENS5_IJSF_SB_EEEEEEEvNS4_8identityESY_S18_vS19_EENS_8epilogue10collective6detail29Sm90TmaWarpSpecializedAdapterINS1C_15DefaultEpilogueIaSI_SI_NS1B_6thread17LinearCombinationIaLi1EiiLNS1G_9ScaleType4KindE0ELNS_15FloatRoundStyleE2EaEENS1_15EpilogueDefaultEEEEEvvEEEEvNT_6ParamsE)
        .other          _ZN7cutlass13device_kernelINS_4gemm6kernel13GemmUniversalIN4cute5tupleIJiiiiEEENS1_10collective13CollectiveMmaINS1_34MainloopSm90TmaGmmaWarpSpecializedILi3ENS5_IJNS4_1CILi1EEESB_SB_EEENS1_35KernelTmaWarpSpecializedCooperativeEEENS5_IJNSA_ILi128EEESF_NSA_ILi256EEEEEEaNS5_IJlSB_lEEEaSI_NS4_8TiledMMAINS4_8MMA_AtomIJNS4_4SM904GMMA27MMA_64x128x32_S32S8S8_SS_TNEEEENS4_6LayoutINS5_IJNSA_ILi2EEESB_SB_EEENS5_IJSB_NSA_ILi0EEESS_EEEEENS5_IJNS4_10UnderscoreESV_SV_EEEEENS4_13SM90_TMA_LOADENS4_14ComposedLayoutINS4_7SwizzleILi3ELi4ELi3EEENS4_18smem_ptr_flag_bitsILi8EEENSP_INS5_IJNSA_ILi8EEESF_EEENS5_IJSF_SB_EEEEEEEvNS4_8identityESY_S18_vS19_EENS_8epilogue10collective6detail29Sm90TmaWarpSpecializedAdapterINS1C_15DefaultEpilogueIaSI_SI_NS1B_6thread17LinearCombinationIaLi1EiiLNS1G_9ScaleType4KindE0ELNS_15FloatRoundStyleE2EaEENS1_15EpilogueDefaultEEEEEvvEEEEvNT_6ParamsE,@"STO_CUDA_ENTRY STV_DEFAULT"
_ZN7cutlass13device_kernelINS_4gemm6kernel13GemmUniversalIN4cute5tupleIJiiiiEEENS1_10collective13CollectiveMmaINS1_34MainloopSm90TmaGmmaWarpSpecializedILi3ENS5_IJNS4_1CILi1EEESB_SB_EEENS1_35KernelTmaWarpSpecializedCooperativeEEENS5_IJNSA_ILi128EEESF_NSA_ILi256EEEEEEaNS5_IJlSB_lEEEaSI_NS4_8TiledMMAINS4_8MMA_AtomIJNS4_4SM904GMMA27MMA_64x128x32_S32S8S8_SS_TNEEEENS4_6LayoutINS5_IJNSA_ILi2EEESB_SB_EEENS5_IJSB_NSA_ILi0EEESS_EEEEENS5_IJNS4_10UnderscoreESV_SV_EEEEENS4_13SM90_TMA_LOADENS4_14ComposedLayoutINS4_7SwizzleILi3ELi4ELi3EEENS4_18smem_ptr_flag_bitsILi8EEENSP_INS5_IJNSA_ILi8EEESF_EEENS5_IJSF_SB_EEEEEEEvNS4_8identityESY_S18_vS19_EENS_8epilogue10collective6detail29Sm90TmaWarpSpecializedAdapterINS1C_15DefaultEpilogueIaSI_SI_NS1B_6thread17LinearCombinationIaLi1EiiLNS1G_9ScaleType4KindE0ELNS_15FloatRoundStyleE2EaEENS1_15EpilogueDefaultEEEEEvvEEEEvNT_6ParamsE:
[----:B------:R-:W0:Y:S01]  /*0000*/  LDC R1, c[0x0][0x28] ;  /* 0x00000a00ff017b82 */ /* 0x000e220000000800 */
[----:B------:R-:W1:Y:S01]  /*0010*/  S2R R3, SR_TID.X ;  /* 0x0000000000037919 */ /* 0x000e620000002100 */
[----:B------:R-:W-:Y:S01]  /*0020*/  ELECT P0, URZ, PT ;  /* 0x00000000003f782f */ /* 0x000fe20003800000 */
[----:B------:R-:W-:Y:S01]  /*0030*/  BSSY B0, `(.L_x_0) ;  /* 0x000000f000007945 */ /* 0x000fe20003800000 */
[--C-:B-1----:R-:W-:Y:S02]  /*0040*/  SHF.R.U32.HI R0, RZ, 0x5, R3.reuse ;  /* 0x00000005ff007819 */ /* 0x102fe40000011603 */
[----:B------:R-:W-:-:S03]  /*0050*/  SHF.R.U32.HI R14, RZ, 0x7, R3 ;  /* 0x00000007ff0e7819 */ /* 0x000fc60000011603 */
[----:B------:R-:W1:Y:S04]  /*0060*/  SHFL.IDX PT, R4, R0, RZ, 0x1f ;  /* 0x00001fff00047589 */ /* 0x000e6800000e0000 */
[----:B------:R2:W3:Y:S01]  /*0070*/  SHFL.IDX PT, R10, R14, RZ, 0x1f ;  /* 0x00001fff0e0a7589 */ /* 0x0004e200000e0000 */
[----:B-1----:R-:W-:-:S13]  /*0080*/  ISETP.NE.OR P0, PT, R4, RZ, !P0 ;  /* 0x000000ff0400720c */ /* 0x002fda0004705670 */
[----:B0-23--:R-:W-:Y:S05]  /*0090*/  @P0 BRA `(.L_x_1) ;  /* 0x0000000000200947 */ /* 0x00dfea0003800000 */
[----:B------:R-:W-:Y:S02]  /*00a0*/  ULDC.64 UR4, c[0x0][0x198] ;  /* 0x0000660000047ab9 */ /* 0x000fe40000000a00 */
[----:B------:R-:W-:Y:S02]  /*00b0*/  UIADD3 UR6, UP0, UR4, 0xf0, URZ ;  /* 0x000000f004067890 */ /* 0x000fe4000ff1e03f */
[----:B------:R-:W-:Y:S02]  /*00c0*/  UIADD3 UR4, UP1, UR4, 0x1f0, URZ ;  /* 0x000001f004047890 */ /* 0x000fe4000ff3e03f */
[----:B------:R-:W-:Y:S02]  /*00d0*/  UIADD3.X UR7, URZ, UR5, URZ, UP0, !UPT ;  /* 0x000000053f077290 */ /* 0x000fe400087fe43f */
[----:B------:R-:W-:-:S07]  /*00e0*/  UIADD3.X UR5, URZ, UR5, URZ, UP1, !UPT ;  /* 0x000000053f057290 */ /* 0x000fce0008ffe43f */
[----:B------:R0:W-:Y:S02]  /*00f0*/  UTMACCTL.PF [UR6] ;  /* 0x00000000060079b9 */ /* 0x0001e40008040000 */
[----:B------:R0:W-:Y:S02]  /*0100*/  UTMACCTL.PF [UR4] ;  /* 0x00000000040079b9 */ /* 0x0001e40008040000 */
[----:B0-----:R-:W-:Y:S01]  /*0110*/  NOP ;  /* 0x0000000000007918 */ /* 0x001fe20000000000 */
.L_x_1:
[----:B------:R-:W-:Y:S05]  /*0120*/  BSYNC B0 ;  /* 0x0000000000007941 */ /* 0x000fea0003800000 */
.L_x_0:
[----:B------:R-:W0:Y:S02]  /*0130*/  SHFL.IDX PT, R2, R0, RZ, 0x1f ;  /* 0x00001fff00027589 */ /* 0x000e2400000e0000 */
[----:B0-----:R-:W-:-:S13]  /*0140*/  ISETP.NE.AND P0, PT, R2, RZ, PT ;  /* 0x000000ff0200720c */ /* 0x001fda0003f05270 */
[----:B------:R-:W-:Y:S05]  /*0150*/  @P0 BRA `(.L_x_2) ;  /* 0x0000000000500947 */ /* 0x000fea0003800000 */
[----:B------:R-:W0:Y:S01]  /*0160*/  S2UR UR8, SR_CgaCtaId ;  /* 0x00000000000879c3 */ /* 0x000e220000008800 */
[----:B------:R-:W-:Y:S01]  /*0170*/  UMOV UR4, 0x400 ;  /* 0x0000040000047882 */ /* 0x000fe20000000000 */
[----:B------:R-:W-:Y:S01]  /*0180*/  UMOV UR5, 0x1 ;  /* 0x0000000100057882 */ /* 0x000fe20000000000 */
[----:B------:R-:W-:Y:S01]  /*0190*/  UMOV UR6, 0x100 ;  /* 0x0000010000067882 */ /* 0x000fe20000000000 */
[----:B------:R-:W-:Y:S01]  /*01a0*/  ELECT P0, URZ, PT ;  /* 0x00000000003f782f */ /* 0x000fe20003800000 */
[----:B------:R-:W-:-:S04]  /*01b0*/  UIADD3 UR6, -UR6, 0x100000, URZ ;  /* 0x0010000006067890 */ /* 0x000fc8000fffe13f */
[----:B------:R-:W-:Y:S02]  /*01c0*/  USHF.L.U32 UR7, UR6, 0xb, URZ ;  /* 0x0000000b06077899 */ /* 0x000fe4000800063f */
[----:B------:R-:W-:Y:S02]  /*01d0*/  USHF.L.U32 UR6, UR6, 0x1, URZ ;  /* 0x0000000106067899 */ /* 0x000fe4000800063f */
[----:B0-----:R-:W-:Y:S02]  /*01e0*/  ULEA UR8, UR8, UR4, 0x18 ;  /* 0x0000000408087291 */ /* 0x001fe4000f8ec03f */
[----:B------:R-:W-:-:S04]  /*01f0*/  UIADD3 UR4, -UR5, 0x100000, URZ ;  /* 0x0010000005047890 */ /* 0x000fc8000fffe13f */
[----:B------:R-:W-:Y:S02]  /*0200*/  USHF.L.U32 UR5, UR4, 0xb, URZ ;  /* 0x0000000b04057899 */ /* 0x000fe4000800063f */
[----:B------:R-:W-:Y:S01]  /*0210*/  USHF.L.U32 UR4, UR4, 0x1, URZ ;  /* 0x0000000104047899 */ /* 0x000fe2000800063f */
[----:B------:R-:W0:Y:S11]  /*0220*/  FENCE.VIEW.ASYNC.S ;  /* 0x00000000000073c6 */ /* 0x000e360000000000 */
[----:B0-----:R0:W1:Y:S01]  /*0230*/  SYNCS.EXCH.64 URZ, [UR8], UR4 ;  /* 0x00000004083f75b2 */ /* 0x0010620008000100 */
[----:B------:R0:W2:Y:S01]  /*0240*/  SYNCS.EXCH.64 URZ, [UR8+0x18], UR6 ;  /* 0x00001806083f75b2 */ /* 0x0000a20008000100 */
[----:B------:R0:W3:Y:S01]  /*0250*/  SYNCS.EXCH.64 URZ, [UR8+0x8], UR4 ;  /* 0x00000804083f75b2 */ /* 0x0000e20008000100 */
[----:B------:R0:W4:Y:S01]  /*0260*/  SYNCS.EXCH.64 URZ, [UR8+0x20], UR6 ;  /* 0x00002006083f75b2 */ /* 0x0001220008000100 */
[----:B------:R0:W0:Y:S01]  /*0270*/  SYNCS.EXCH.64 URZ, [UR8+0x10], UR4 ;  /* 0x00001004083f75b2 */ /* 0x0000220008000100 */
[----:B------:R0:W0:Y:S01]  /*0280*/  SYNCS.EXCH.64 URZ, [UR8+0x28], UR6 ;  /* 0x00002806083f75b2 */ /* 0x0000220008000100 */
[----:B------:R-:W-:Y:S01]  /*0290*/  NOP ;  /* 0x0000000000007918 */ /* 0x000fe20000000000 */
.L_x_2:
[----:B------:R-:W5:Y:S01]  /*02a0*/  SHFL.IDX PT, R0, R0, RZ, 0x1f ;  /* 0x00001fff00007589 */ /* 0x000f6200000e0000 */
[----:B------:R-:W-:Y:S01]  /*02b0*/  ELECT P0, URZ, PT ;  /* 0x00000000003f782f */ /* 0x000fe20003800000 */
[----:B------:R-:W1:Y:S01]  /*02c0*/  LDC R2, c[0x0][0x65c] ;  /* 0x00019700ff027b82 */ /* 0x000e620000000800 */
[----:B------:R-:W-:Y:S01]  /*02d0*/  SHF.R.S32.HI R7, RZ, 0x1f, R4 ;  /* 0x0000001fff077819 */ /* 0x000fe20000011404 */
[----:B------:R-:W2:Y:S01]  /*02e0*/  S2R R5, SR_CTAID.Y ;  /* 0x0000000000057919 */ /* 0x000ea20000002600 */
[----:B0-----:R-:W-:Y:S01]  /*02f0*/  UMOV UR4, 0x20 ;  /* 0x0000002000047882 */ /* 0x001fe20000000000 */
[----:B------:R-:W-:Y:S01]  /*0300*/  NOP ;  /* 0x0000000000007918 */ /* 0x000fe20000000000 */
[----:B------:R-:W-:Y:S01]  /*0310*/  LEA.HI R7, R7, R4, RZ, 0x2 ;  /* 0x0000000407077211 */ /* 0x000fe200078f10ff */
[----:B------:R-:W0:Y:S01]  /*0320*/  S2R R6, SR_CTAID.X ;  /* 0x0000000000067919 */ /* 0x000e220000002500 */
[----:B------:R-:W-:Y:S01]  /*0330*/  ISETP.NE.AND P2, PT, R10, RZ, PT ;  /* 0x000000ff0a00720c */ /* 0x000fe20003f45270 */
[----:B------:R-:W-:Y:S01]  /*0340*/  NOP ;  /* 0x0000000000007918 */ /* 0x000fe20000000000 */
[----:B------:R-:W-:-:S02]  /*0350*/  LOP3.LUT R7, R7, 0xfffffffc, RZ, 0xc0, !PT ;  /* 0xfffffffc07077812 */ /* 0x000fc400078ec0ff */
[----:B-----5:R-:W-:Y:S02]  /*0360*/  ISETP.NE.OR P0, PT, R0, RZ, !P0 ;  /* 0x000000ff0000720c */ /* 0x020fe40004705670 */
[----:B-1----:R-:W-:-:S04]  /*0370*/  ISETP.NE.AND P3, PT, R2, 0x1, PT ;  /* 0x000000010200780c */ /* 0x002fc80003f65270 */
[----:B------:R-:W-:Y:S01]  /*0380*/  P2R R0, PR, RZ, 0x8 ;  /* 0x00000008ff007803 */ /* 0x000fe20000000000 */
[----:B------:R-:W-:Y:S01]  /*0390*/  IMAD.IADD R0, R4, 0x1, -R7 ;  /* 0x0000000104007824 */ /* 0x000fe200078e0a07 */
[----:B------:R-:W-:Y:S01]  /*03a0*/  LOP3.LUT R4, R3, 0x7f, RZ, 0xc0, !PT ;  /* 0x0000007f03047812 */ /* 0x000fe200078ec0ff */
[----:B------:R-:W-:-:S03]  /*03b0*/  IMAD.MOV.U32 R7, RZ, RZ, RZ ;  /* 0x000000ffff077224 */ /* 0x000fc600078e00ff */
[----:B------:R-:W-:Y:S01]  /*03c0*/  ISETP.NE.AND P1, PT, R0, 0x3, PT ;  /* 0x000000030000780c */ /* 0x000fe20003f25270 */
[----:B------:R-:W-:Y:S01]  /*03d0*/  VOTEU.ALL UP0, P0 ;  /* 0x00000000003f7886 */ /* 0x000fe20000000000 */
[----:B------:R-:W-:Y:S01]  /*03e0*/  VOTEU.ALL UP1, P0 ;  /* 0x00000000003f7886 */ /* 0x000fe20000020000 */
[----:B------:R-:W0:Y:S01]  /*03f0*/  @P3 LDC R17, c[0x0][0x10] ;  /* 0x00000400ff113b82 */ /* 0x000e220000000800 */
[----:B--2---:R-:W-:Y:S02]  /*0400*/  @P3 IMAD.MOV.U32 R8, RZ, RZ, R5 ;  /* 0x000000ffff083224 */ /* 0x004fe400078e0005 */
[----:B------:R-:W-:Y:S01]  /*0410*/  @!UP0 UMOV UR6, 0x400 ;  /* 0x0000040000068882 */ /* 0x000fe20000000000 */
[----:B------:R-:W-:-:S04]  /*0420*/  @!UP0 UIADD3 UR4, -UR4, 0x100000, URZ ;  /* 0x0010000004048890 */ /* 0x000fc8000fffe13f */
[----:B------:R-:W-:Y:S02]  /*0430*/  @!UP0 USHF.L.U32 UR5, UR4, 0xb, URZ ;  /* 0x0000000b04058899 */ /* 0x000fe4000800063f */
[----:B------:R-:W-:Y:S01]  /*0440*/  @!UP0 USHF.L.U32 UR4, UR4, 0x1, URZ ;  /* 0x0000000104048899 */ /* 0x000fe2000800063f */
[----:B------:R-:W-:Y:S01]  /*0450*/  @P3 IMAD.MOV.U32 R9, RZ, RZ, RZ ;  /* 0x000000ffff093224 */ /* 0x000fe200078e00ff */
[----:B------:R-:W1:Y:S08]  /*0460*/  @!UP0 S2UR UR7, SR_CgaCtaId ;  /* 0x00000000000789c3 */ /* 0x000e700000008800 */
[----:B------:R-:W2:Y:S01]  /*0470*/  @!P3 LDC R11, c[0x0][0xc] ;  /* 0x00000300ff0bbb82 */ /* 0x000ea20000000800 */
[----:B0-----:R-:W-:Y:S01]  /*0480*/  @P3 IMAD.WIDE.U32 R16, R6, R17, R8 ;  /* 0x0000001106103225 */ /* 0x001fe200078e0008 */
[----:B-1----:R-:W-:Y:S01]  /*0490*/  @!UP0 ULEA UR8, UR7, UR6, 0x18 ;  /* 0x0000000607088291 */ /* 0x002fe2000f8ec03f */
[----:B------:R-:W-:-:S02]  /*04a0*/  VOTEU.ALL UP0, P0 ;  /* 0x00000000003f7886 */ /* 0x000fc40000000000 */
[----:B------:R-:W-:Y:S01]  /*04b0*/  ULDC UR6, c[0x0][0xc] ;  /* 0x0000030000067ab9 */ /* 0x000fe20000000800 */
[----:B------:R-:W-:Y:S01]  /*04c0*/  ISETP.EQ.OR P0, PT, R0, RZ, !P1 ;  /* 0x000000ff0000720c */ /* 0x000fe20004f02670 */
[----:B------:R-:W-:-:S03]  /*04d0*/  ULDC UR7, c[0x0][0x10] ;  /* 0x0000040000077ab9 */ /* 0x000fc60000000800 */
[C---:B------:R-:W-:Y:S01]  /*04e0*/  ISETP.EQ.AND P0, PT, R10.reuse, RZ, P0 ;  /* 0x000000ff0a00720c */ /* 0x040fe20000702270 */
[----:B------:R-:W-:Y:S02]  /*04f0*/  VIADD R10, R10, 0xffffffff ;  /* 0xffffffff0a0a7836 */ /* 0x000fe40000000000 */
[----:B--2---:R-:W-:Y:S01]  /*0500*/  @!P3 IMAD.WIDE.U32 R8, R11, R5, R6 ;  /* 0x000000050b08b225 */ /* 0x004fe200078e0006 */
[----:B------:R-:W0:Y:S02]  /*0510*/  FENCE.VIEW.ASYNC.S ;  /* 0x00000000000073c6 */ /* 0x000e240000000000 */
[----:B0-----:R-:W3:Y:S01]  /*0520*/  @!UP0 SYNCS.EXCH.64 URZ, [UR8+0x40], UR4 ;  /* 0x00004004083f85b2 */ /* 0x001ee20008000100 */
[----:B------:R-:W-:Y:S01]  /*0530*/  SEL R18, RZ, 0x1, !P0 ;  /* 0x00000001ff127807 */ /* 0x000fe20004000000 */
[----:B------:R-:W-:Y:S01]  /*0540*/  @P3 IMAD.MOV.U32 R11, RZ, RZ, RZ ;  /* 0x000000ffff0b3224 */ /* 0x000fe200078e00ff */
[----:B------:R-:W-:Y:S01]  /*0550*/  ISETP.GE.U32.AND P1, PT, R10, 0x2, PT ;  /* 0x000000020a00780c */ /* 0x000fe20003f26070 */
[----:B------:R-:W-:-:S02]  /*0560*/  @!P3 IMAD.MOV.U32 R16, RZ, RZ, R8 ;  /* 0x000000ffff10b224 */ /* 0x000fc400078e0008 */
[----:B------:R-:W-:Y:S01]  /*0570*/  @P3 IMAD.IADD R17, R17, 0x1, R11 ;  /* 0x0000000111113824 */ /* 0x000fe200078e020b */
[----:B------:R-:W-:Y:S01]  /*0580*/  SEL R18, R18, 0x2, P1 ;  /* 0x0000000212127807 */ /* 0x000fe20000800000 */
[----:B------:R-:W-:Y:S01]  /*0590*/  @!P3 IMAD.MOV.U32 R17, RZ, RZ, R9 ;  /* 0x000000ffff11b224 */ /* 0x000fe200078e0009 */
[----:B------:R0:W3:Y:S01]  /*05a0*/  @!UP1 SYNCS.EXCH.64 URZ, [UR8+0x48], UR4 ;  /* 0x00004804083f95b2 */ /* 0x0000e20008000100 */
[----:B------:R-:W-:Y:S01]  /*05b0*/  NOP ;  /* 0x0000000000007918 */ /* 0x000fe20000000000 */
[----:B0-----:R-:W-:-:S03]  /*05c0*/  UIMAD.WIDE.U32 UR4, UR6, UR7, URZ ;  /* 0x00000007060472a5 */ /* 0x001fc6000f8e003f */
[----:B------:R-:W-:Y:S02]  /*05d0*/  ULDC UR6, c[0x0][0x14] ;  /* 0x0000050000067ab9 */ /* 0x000fe40000000800 */
[----:B------:R-:W-:Y:S02]  /*05e0*/  UIMAD.WIDE.U32 UR38, UR4, UR6, URZ ;  /* 0x00000006042672a5 */ /* 0x000fe4000f8e003f */
[----:B------:R-:W-:-:S04]  /*05f0*/  UIMAD UR41, UR5, UR6, URZ ;  /* 0x00000006052972a4 */ /* 0x000fc8000f8e023f */
[----:B------:R-:W-:Y:S01]  /*0600*/  UIADD3 UR41, UR39, UR41, URZ ;  /* 0x0000002927297290 */ /* 0x000fe2000fffe03f */
[----:B---34-:R-:W-:Y:S06]  /*0610*/  BAR.SYNC.DEFER_BLOCKING 0x0 ;  /* 0x0000000000007b1d */ /* 0x018fec0000010000 */
[----:B------:R-:W-:Y:S05]  /*0620*/  @!P2 BRA `(.L_x_3) ;  /* 0x000000540010a947 */ /* 0x000fea0003800000 */
[----:B------:R-:W-:-:S13]  /*0630*/  ISETP.GT.U32.AND P0, PT, R10, 0x1, PT ;  /* 0x000000010a00780c */ /* 0x000fda0003f04070 */
[----:B------:R-:W-:Y:S05]  /*0640*/  @P0 EXIT ;  /* 0x000000000000094d */ /* 0x000fea0003800000 */
[----:B------:R-:W-:Y:S01]  /*0650*/  ULDC.64 UR4, c[0x0][0x650] ;  /* 0x0001940000047ab9 */ /* 0x000fe20000000a00 */
[----:B------:R-:W-:Y:S01]  /*0660*/  PRMT R0, RZ, 0x7610, R0 ;  /* 0x00007610ff007816 */ /* 0x000fe20000000000 */
[----:B------:R-:W-:Y:S01]  /*0670*/  IMAD.MOV.U32 R99, RZ, RZ, -0x1 ;  /* 0xffffffffff637424 */ /* 0x000fe200078e00ff */
[----:B------:R-:W-:Y:S01]  /*0680*/  ISETP.GE.U32.AND P0, PT, R16, UR4, PT ;  /* 0x0000000410007c0c */ /* 0x000fe2000bf06070 */
[----:B------:R-:W-:Y:S02]  /*0690*/  IMAD.MOV.U32 R98, RZ, RZ, -0x1 ;  /* 0xffffffffff627424 */ /* 0x000fe400078e00ff */
[----:B------:R-:W-:Y:S01]  /*06a0*/  IMAD.MOV.U32 R97, RZ, RZ, -0x1 ;  /* 0xffffffffff617424 */ /* 0x000fe200078e00ff */
[----:B------:R-:W-:-:S13]  /*06b0*/  ISETP.GE.U32.AND.EX P0, PT, R17, UR5, PT, P0 ;  /* 0x0000000511007c0c */ /* 0x000fda000bf06100 */
[----:B------:R-:W-:Y:S05]  /*06c0*/  @P0 BRA `(.L_x_4) ;  /* 0x0000000400540947 */ /* 0x000fea0003800000 */
[----:B------:R-:W0:Y:S01]  /*06d0*/  LDC.64 R20, c[0x0][0x628] ;  /* 0x00018a00ff147b82 */ /* 0x000e220000000a00 */
[----:B------:R-:W-:Y:S02]  /*06e0*/  IMAD.MOV.U32 R8, RZ, RZ, R16 ;  /* 0x000000ffff087224 */ /* 0x000fe400078e0010 */
[----:B------:R-:W-:-:S05]  /*06f0*/  IMAD.MOV.U32 R9, RZ, RZ, R17 ;  /* 0x000000ffff097224 */ /* 0x000fca00078e0011 */
[----:B------:R-:W1:Y:S08]  /*0700*/  LDC R0, c[0x0][0x630] ;  /* 0x00018c00ff007b82 */ /* 0x000e700000000800 */
[----:B------:R-:W2:Y:S01]  /*0710*/  LDC.64 R22, c[0x0][0x620] ;  /* 0x00018800ff167b82 */ /* 0x000ea20000000a00 */
[----:B0-----:R-:W-:-:S04]  /*0720*/  ISETP.NE.U32.AND P0, PT, R20, RZ, PT ;  /* 0x000000ff1400720c */ /* 0x001fc80003f05070 */
[----:B------:R-:W-:-:S13]  /*0730*/  ISETP.NE.AND.EX P0, PT, R21, RZ, PT, P0 ;  /* 0x000000ff1500720c */ /* 0x000fda0003f05300 */
[----:B-12---:R-:W-:Y:S05]  /*0740*/  @!P0 BRA `(.L_x_5) ;  /* 0x0000000000288947 */ /* 0x006fea0003800000 */
[----:B------:R-:W0:Y:S02]  /*0750*/  LDC R13, c[0x0][0x634] ;  /* 0x00018d00ff0d7b82 */ /* 0x000e240000000800 */
[----:B0-----:R-:W-:-:S05]  /*0760*/  IADD3 R13, P0, R16, R13, RZ ;  /* 0x0000000d100d7210 */ /* 0x001fca0007f1e0ff */
[----:B------:R-:W-:-:S04]  /*0770*/  IMAD.X R15, RZ, RZ, R17, P0 ;  /* 0x000000ffff0f7224 */ /* 0x000fc800000e0611 */
[----:B------:R-:W-:-:S04]  /*0780*/  IMAD.WIDE.U32 R8, R15, R20, RZ ;  /* 0x000000140f087225 */ /* 0x000fc800078e00ff */
[----:B------:R-:W-:-:S04]  /*0790*/  IMAD.WIDE.U32 R10, P0, R13, R21, R8 ;  /* 0x000000150d0a7225 */ /* 0x000fc80007800008 */
[----:B------:R-:W-:-:S04]  /*07a0*/  IMAD.WIDE.U32 R8, R13, R20, RZ ;  /* 0x000000140d087225 */ /* 0x000fc800078e00ff */
[----:B------:R-:W-:Y:S01]  /*07b0*/  IMAD.X R13, RZ, RZ, RZ, P0 ;  /* 0x000000ffff0d7224 */ /* 0x000fe200000e06ff */
[----:B------:R-:W-:Y:S01]  /*07c0*/  IADD3 RZ, P0, R9, R10, RZ ;  /* 0x0000000a09ff7210 */ /* 0x000fe20007f1e0ff */
[----:B------:R-:W-:-:S04]  /*07d0*/  IMAD.MOV.U32 R12, RZ, RZ, R11 ;  /* 0x000000ffff0c7224 */ /* 0x000fc800078e000b */
[----:B------:R-:W-:-:S08]  /*07e0*/  IMAD.WIDE.U32.X R8, R15, R21, R12, P0 ;  /* 0x000000150f087225 */ /* 0x000fd000000e040c */
.L_x_5:
[-CC-:B------:R-:W-:Y:S01]  /*07f0*/  SHF.R.U64 R97, R8, R0.reuse, R9.reuse ;  /* 0x0000000008617219 */ /* 0x180fe20000001209 */
[----:B------:R-:W0:Y:S01]  /*0800*/  LDC R12, c[0x0][0x618] ;  /* 0x00018600ff0c7b82 */ /* 0x000e220000000800 */
[----:B------:R-:W-:Y:S01]  /*0810*/  SHF.R.U32.HI R7, RZ, R0, R9 ;  /* 0x00000000ff077219 */ /* 0x000fe20000011609 */
[----:B------:R-:W-:Y:S01]  /*0820*/  ULDC UR4, c[0x0][0x150] ;  /* 0x0000540000047ab9 */ /* 0x000fe20000000800 */
[----:B------:R-:W-:Y:S02]  /*0830*/  IADD3 R11, P0, RZ, -R97, RZ ;  /* 0x80000061ff0b7210 */ /* 0x000fe40007f1e0ff */
[----:B------:R-:W-:-:S03]  /*0840*/  I2FP.F32.U32 R0, R6 ;  /* 0x0000000600007245 */ /* 0x000fc60000201000 */
[----:B------:R-:W1:Y:S01]  /*0850*/  LDC.64 R30, c[0x0][0x640] ;  /* 0x00019000ff1e7b82 */ /* 0x000e620000000a00 */
[----:B------:R-:W-:Y:S02]  /*0860*/  IMAD.X R13, RZ, RZ, ~R7, P0 ;  /* 0x000000ffff0d7224 */ /* 0x000fe400000e0e07 */
[----:B------:R-:W-:Y:S01]  /*0870*/  FMUL R0, R0, UR4 ;  /* 0x0000000400007c20 */ /* 0x000fe20008400000 */
[----:B------:R-:W-:Y:S01]  /*0880*/  IMAD.WIDE.U32 R8, R11, R22, R16 ;  /* 0x000000160b087225 */ /* 0x000fe200078e0010 */
[----:B------:R-:W-:-:S03]  /*0890*/  ULDC UR4, c[0x0][0x154] ;  /* 0x0000550000047ab9 */ /* 0x000fc60000000800 */
[----:B------:R-:W-:Y:S01]  /*08a0*/  IMAD R10, R13, R22, RZ ;  /* 0x000000160d0a7224 */ /* 0x000fe200078e02ff */
[----:B------:R-:W2:Y:S01]  /*08b0*/  LDC R7, c[0x0][0x144] ;  /* 0x00005100ff077b82 */ /* 0x000ea20000000800 */
[----:B------:R-:W3:Y:S02]  /*08c0*/  F2I.U32.TRUNC.NTZ R0, R0 ;  /* 0x0000000000007305 */ /* 0x000ee4000020f000 */
[----:B------:R-:W-:-:S04]  /*08d0*/  IMAD R11, R11, R23, R10 ;  /* 0x000000170b0b7224 */ /* 0x000fc800078e020a */
[----:B------:R-:W-:Y:S01]  /*08e0*/  IMAD.IADD R9, R9, 0x1, R11 ;  /* 0x0000000109097824 */ /* 0x000fe200078e020b */
[----:B------:R-:W4:Y:S01]  /*08f0*/  LDC R24, c[0x0][0x608] ;  /* 0x00018200ff187b82 */ /* 0x000f220000000800 */
[----:B------:R-:W-:-:S03]  /*0900*/  IMAD.MOV.U32 R11, RZ, RZ, -0x1 ;  /* 0xffffffffff0b7424 */ /* 0x000fc600078e00ff */
[-CC-:B0-----:R-:W-:Y:S02]  /*0910*/  SHF.R.U64 R22, R8, R12.reuse, R9.reuse ;  /* 0x0000000c08167219 */ /* 0x181fe40000001209 */
[----:B------:R-:W-:Y:S02]  /*0920*/  I2FP.F32.U32 R8, R5 ;  /* 0x0000000500087245 */ /* 0x000fe40000201000 */
[----:B------:R-:W0:Y:S01]  /*0930*/  LDC R28, c[0x0][0x658] ;  /* 0x00019600ff1c7b82 */ /* 0x000e220000000800 */
[----:B-1----:R-:W-:Y:S01]  /*0940*/  ISETP.NE.U32.AND P0, PT, R30, RZ, PT ;  /* 0x000000ff1e00720c */ /* 0x002fe20003f05070 */
[----:B---3--:R-:W-:Y:S02]  /*0950*/  IMAD.MOV R10, RZ, RZ, -R0 ;  /* 0x000000ffff0a7224 */ /* 0x008fe400078e0a00 */
[----:B------:R-:W-:Y:S01]  /*0960*/  FMUL R8, R8, UR4 ;  /* 0x0000000408087c20 */ /* 0x000fe20008400000 */
[----:B------:R-:W-:Y:S02]  /*0970*/  SHF.R.U32.HI R9, RZ, R12, R9 ;  /* 0x0000000cff097219 */ /* 0x000fe40000011609 */
[----:B------:R-:W-:Y:S01]  /*0980*/  ISETP.NE.AND.EX P0, PT, R31, RZ, PT, P0 ;  /* 0x000000ff1f00720c */ /* 0x000fe20003f05300 */
[----:B------:R1:W3:Y:S01]  /*0990*/  F2I.U32.TRUNC.NTZ R15, R8 ;  /* 0x00000008000f7305 */ /* 0x0002e2000020f000 */
[----:B------:R-:W1:Y:S01]  /*09a0*/  LDC R20, c[0x0][0x148] ;  /* 0x00005200ff147b82 */ /* 0x000e620000000800 */
[----:B--2---:R-:W-:-:S07]  /*09b0*/  IMAD R0, R7, R10, R6 ;  /* 0x0000000a07007224 */ /* 0x004fce00078e0206 */
[----:B------:R-:W2:Y:S01]  /*09c0*/  LDC R26, c[0x0][0x600] ;  /* 0x00018000ff1a7b82 */ /* 0x000ea20000000800 */
[-CC-:B----4-:R-:W-:Y:S02]  /*09d0*/  SHF.R.U64 R32, R22, R24.reuse, R9.reuse ;  /* 0x0000001816207219 */ /* 0x190fe40000001209 */
[----:B------:R-:W-:Y:S01]  /*09e0*/  SHF.R.U32.HI R7, RZ, R24, R9 ;  /* 0x00000018ff077219 */ /* 0x000fe20000011609 */
[----:B------:R-:W-:-:S04]  /*09f0*/  IMAD.MOV.U32 R9, RZ, RZ, 0x1 ;  /* 0x00000001ff097424 */ /* 0x000fc800078e00ff */
[----:B------:R-:W4:Y:S01]  /*0a00*/  LDC R21, c[0x0][0x648] ;  /* 0x00019200ff157b82 */ /* 0x000f220000000800 */
[-C--:B0-----:R-:W-:Y:S02]  /*0a10*/  SHF.L.U32 R6, R11, R28.reuse, RZ ;  /* 0x0000001c0b067219 */ /* 0x081fe400000006ff */
[--C-:B------:R-:W-:Y:S02]  /*0a20*/  SHF.R.U64 R24, R32, R28, R7.reuse ;  /* 0x0000001c20187219 */ /* 0x100fe40000001207 */
[----:B------:R-:W-:Y:S02]  /*0a30*/  LOP3.LUT R13, RZ, R6, RZ, 0x33, !PT ;  /* 0x00000006ff0d7212 */ /* 0x000fe400078e33ff */
[-C--:B------:R-:W-:Y:S01]  /*0a40*/  SHF.R.U32.HI R7, RZ, R28.reuse, R7 ;  /* 0x0000001cff077219 */ /* 0x080fe20000011607 */
[----:B------:R-:W0:Y:S01]  /*0a50*/  LDC R23, c[0x0][0x638] ;  /* 0x00018e00ff177b82 */ /* 0x000e220000000800 */
[----:B------:R-:W-:Y:S01]  /*0a60*/  SHF.L.U32 R12, R9, R28, RZ ;  /* 0x0000001c090c7219 */ /* 0x000fe200000006ff */
[----:B------:R-:W-:-:S06]  /*0a70*/  IMAD.MOV.U32 R6, RZ, RZ, R24 ;  /* 0x000000ffff067224 */ /* 0x000fcc00078e0018 */
[----:B------:R-:W0:Y:S01]  /*0a80*/  LDC R99, c[0x0][0x610] ;  /* 0x00018400ff637b82 */ /* 0x000e220000000800 */
[----:B-1-3--:R-:W-:Y:S05]  /*0a90*/  @!P0 BRA `(.L_x_6) ;  /* 0x0000000000288947 */ /* 0x00afea0003800000 */
[----:B------:R-:W1:Y:S02]  /*0aa0*/  LDC R11, c[0x0][0x64c] ;  /* 0x00019300ff0b7b82 */ /* 0x000e640000000800 */
[----:B-1----:R-:W-:-:S05]  /*0ab0*/  IADD3 R11, P0, R24, R11, RZ ;  /* 0x0000000b180b7210 */ /* 0x002fca0007f1e0ff */
        /* <DEDUP_REMOVED lines=8> */
.L_x_6:
[----:B----4-:R-:W-:Y:S01]  /*0b40*/  SHF.R.U64 R6, R6, R21, R7 ;  /* 0x0000001506067219 */ /* 0x010fe20000001207 */
[----:B--2---:R-:W-:Y:S01]  /*0b50*/  VIADD R7, R26, 0xffffffff ;  /* 0xffffffff1a077836 */ /* 0x004fe20000000000 */
[----:B------:R-:W-:Y:S01]  /*0b60*/  LOP3.LUT R13, R32, R13, RZ, 0xc0, !PT ;  /* 0x0000000d200d7212 */ /* 0x000fe200078ec0ff */
[----:B------:R-:W-:Y:S02]  /*0b70*/  IMAD.MOV R15, RZ, RZ, -R15 ;  /* 0x000000ffff0f7224 */ /* 0x000fe400078e0a0f */
[----:B------:R-:W-:Y:S02]  /*0b80*/  IMAD.MOV R8, RZ, RZ, -R6 ;  /* 0x000000ffff087224 */ /* 0x000fe400078e0a06 */
[----:B------:R-:W-:Y:S01]  /*0b90*/  IMAD R13, R12, R6, R13 ;  /* 0x000000060c0d7224 */ /* 0x000fe200078e020d */
[----:B------:R-:W-:Y:S01]  /*0ba0*/  LOP3.LUT R6, R22, R7, RZ, 0xc0, !PT ;  /* 0x0000000716067212 */ /* 0x000fe200078ec0ff */
[----:B------:R-:W-:Y:S02]  /*0bb0*/  @P3 IMAD R0, R20, R15, R5 ;  /* 0x0000000f14003224 */ /* 0x000fe400078e0205 */
[----:B0-----:R-:W-:-:S02]  /*0bc0*/  IMAD R5, R8, R23, R24 ;  /* 0x0000001708057224 */ /* 0x001fc400078e0218 */
[----:B------:R-:W-:Y:S02]  /*0bd0*/  IMAD R99, R13, R99, R0 ;  /* 0x000000630d637224 */ /* 0x000fe400078e0200 */
[----:B------:R-:W-:Y:S02]  /*0be0*/  IMAD R6, R5, R26, R6 ;  /* 0x0000001a05067224 */ /* 0x000fe400078e0206 */
[----:B------:R-:W-:-:S03]  /*0bf0*/  IMAD.MOV.U32 R0, RZ, RZ, 0x1 ;  /* 0x00000001ff007424 */ /* 0x000fc600078e00ff */
[----:B------:R-:W-:Y:S02]  /*0c00*/  SEL R98, R6, R99, !P3 ;  /* 0x0000006306627207 */ /* 0x000fe40005800000 */
[----:B------:R-:W-:-:S07]  /*0c10*/  SEL R99, R99, R6, !P3 ;  /* 0x0000000663637207 */ /* 0x000fce0005800000 */
.L_x_4:
[----:B------:R-:W-:-:S08]  /*0c20*/  NOP ;  /* 0x0000000000007918 */ /* 0x000fd00000000000 */
[----:B------:R-:W0:Y:S02]  /*0c30*/  USETMAXREG.TRY_ALLOC.CTAPOOL UP0, 0xe8 ;  /* 0x000000e8000079c8 */ /* 0x000e240008000600 */
[----:B0-----:R-:W-:-:S13]  /*0c40*/  PLOP3.LUT P0, PT, PT, PT, UP0, 0x80, 0x0 ;  /* 0x000000000000781c */ /* 0x001fda0003f0f008 */
[----:B------:R-:W-:Y:S05]  /*0c50*/  @!P0 BRA `(.L_x_4) ;  /* 0xfffffffc00f08947 */ /* 0x000fea000383ffff */
[----:B------:R-:W-:Y:S01]  /*0c60*/  ULDC.64 UR4, c[0x0][0x598] ;  /* 0x0001660000047ab9 */ /* 0x000fe20000000a00 */
[----:B------:R-:W-:Y:S01]  /*0c70*/  ULDC.64 UR36, c[0x0][0x208] ;  /* 0x0000820000247ab9 */ /* 0x000fe20000000a00 */
[----:B------:R-:W-:-:S04]  /*0c80*/  ISETP.NE.U32.AND P0, PT, RZ, UR4, PT ;  /* 0x00000004ff007c0c */ /* 0x000fc8000bf05070 */
[----:B------:R-:W-:-:S13]  /*0c90*/  ISETP.NE.AND.EX P0, PT, RZ, UR5, PT, P0 ;  /* 0x00000005ff007c0c */ /* 0x000fda000bf05300 */
[----:B------:R-:W-:Y:S05]  /*0ca0*/  @!P0 BRA `(.L_x_7) ;  /* 0x00000000001c8947 */ /* 0x000fea0003800000 */
[----:B------:R-:W0:Y:S02]  /*0cb0*/  LDC.64 R6, c[0x0][0x598] ;  /* 0x00016600ff067b82 */ /* 0x000e240000000a00 */
[----:B0-----:R-:W2:Y:S02]  /*0cc0*/  LDG.E.64 R6, desc[UR36][R6.64] ;  /* 0x0000002406067981 */ /* 0x001ea4000c1e1b00 */
[----:B--2---:R-:W-:-:S04]  /*0cd0*/  ISETP.NE.U32.AND P0, PT, R6, RZ, PT ;  /* 0x000000ff0600720c */ /* 0x004fc80003f05070 */
[----:B------:R-:W-:-:S13]  /*0ce0*/  ISETP.NE.AND.EX P0, PT, R7, RZ, PT, P0 ;  /* 0x000000ff0700720c */ /* 0x000fda0003f05300 */
[----:B------:R-:W-:Y:S05]  /*0cf0*/  @!P0 BRA `(.L_x_7) ;  /* 0x0000000000088947 */ /* 0x000fea0003800000 */
[----:B------:R0:W5:Y:S01]  /*0d00*/  LD.E R19, desc[UR36][R6.64] ;  /* 0x0000002406137980 */ /* 0x000162000c101900 */
[----:B------:R-:W-:Y:S05]  /*0d10*/  BRA `(.L_x_8) ;  /* 0x0000000000247947 */ /* 0x000fea0003800000 */
.L_x_7:
[----:B------:R-:W-:Y:S02]  /*0d20*/  ULDC.64 UR4, c[0x0][0x588] ;  /* 0x0001620000047ab9 */ /* 0x000fe40000000a00 */
[----:B------:R-:W-:-:S04]  /*0d30*/  ISETP.NE.U32.AND P0, PT, RZ, UR4, PT ;  /* 0x00000004ff007c0c */ /* 0x000fc8000bf05070 */
[----:B------:R-:W-:-:S13]  /*0d40*/  ISETP.NE.AND.EX P0, PT, RZ, UR5, PT, P0 ;  /* 0x00000005ff007c0c */ /* 0x000fda000bf05300 */
[----:B------:R-:W-:Y:S05]  /*0d50*/  @!P0 BRA `(.L_x_9) ;  /* 0x00000000000c8947 */ /* 0x000fea0003800000 */
[----:B------:R-:W0:Y:S02]  /*0d60*/  LDC.64 R6, c[0x0][0x588] ;  /* 0x00016200ff067b82 */ /* 0x000e240000000a00 */
[----:B0-----:R1:W5:Y:S01]  /*0d70*/  LDG.E R19, desc[UR36][R6.64] ;  /* 0x0000002406137981 */ /* 0x001362000c1e1900 */
[----:B------:R-:W-:Y:S05]  /*0d80*/  BRA `(.L_x_8) ;  /* 0x0000000000087947 */ /* 0x000fea0003800000 */
.L_x_9:
[----:B------:R-:W-:Y:S02]  /*0d90*/  ULDC UR4, c[0x0][0x580] ;  /* 0x0001600000047ab9 */ /* 0x000fe40000000800 */
[----:B------:R-:W-:-:S07]  /*0da0*/  IMAD.U32 R19, RZ, RZ, UR4 ;  /* 0x00000004ff137e24 */ /* 0x000fce000f8e00ff */
.L_x_8:
[----:B------:R-:W-:Y:S02]  /*0db0*/  ULDC.64 UR4, c[0x0][0x5a0] ;  /* 0x0001680000047ab9 */ /* 0x000fe40000000a00 */
[----:B------:R-:W-:-:S04]  /*0dc0*/  ISETP.NE.U32.AND P0, PT, RZ, UR4, PT ;  /* 0x00000004ff007c0c */ /* 0x000fc8000bf05070 */
[----:B------:R-:W-:-:S13]  /*0dd0*/  ISETP.NE.AND.EX P0, PT, RZ, UR5, PT, P0 ;  /* 0x00000005ff007c0c */ /* 0x000fda000bf05300 */
[----:B------:R-:W-:Y:S05]  /*0de0*/  @!P0 BRA `(.L_x_10) ;  /* 0x00000000001c8947 */ /* 0x000fea0003800000 */
[----:B01----:R-:W0:Y:S02]  /*0df0*/  LDC.64 R6, c[0x0][0x5a0] ;  /* 0x00016800ff067b82 */ /* 0x003e240000000a00 */
[----:B0-----:R-:W2:Y:S02]  /*0e00*/  LDG.E.64 R6, desc[UR36][R6.64] ;  /* 0x0000002406067981 */ /* 0x001ea4000c1e1b00 */
[----:B--2---:R-:W-:-:S04]  /*0e10*/  ISETP.NE.U32.AND P0, PT, R6, RZ, PT ;  /* 0x000000ff0600720c */ /* 0x004fc80003f05070 */
[----:B------:R-:W-:-:S13]  /*0e20*/  ISETP.NE.AND.EX P0, PT, R7, RZ, PT, P0 ;  /* 0x000000ff0700720c */ /* 0x000fda0003f05300 */
[----:B------:R-:W-:Y:S05]  /*0e30*/  @!P0 BRA `(.L_x_10) ;  /* 0x0000000000088947 */ /* 0x000fea0003800000 */
[----:B------:R0:W5:Y:S01]  /*0e40*/  LD.E R88, desc[UR36][R6.64] ;  /* 0x0000002406587980 */ /* 0x000162000c101900 */
[----:B------:R-:W-:Y:S05]  /*0e50*/  BRA `(.L_x_11) ;  /* 0x0000000000247947 */ /* 0x000fea0003800000 */
.L_x_10:
[----:B------:R-:W-:Y:S02]  /*0e60*/  ULDC.64 UR4, c[0x0][0x590] ;  /* 0x0001640000047ab9 */ /* 0x000fe40000000a00 */
[----:B------:R-:W-:-:S04]  /*0e70*/  ISETP.NE.U32.AND P0, PT, RZ, UR4, PT ;  /* 0x00000004ff007c0c */ /* 0x000fc8000bf05070 */
[----:B------:R-:W-:-:S13]  /*0e80*/  ISETP.NE.AND.EX P0, PT, RZ, UR5, PT, P0 ;  /* 0x00000005ff007c0c */ /* 0x000fda000bf05300 */
[----:B------:R-:W-:Y:S05]  /*0e90*/  @!P0 BRA `(.L_x_12) ;  /* 0x00000000000c8947 */ /* 0x000fea0003800000 */
[----:B------:R-:W2:Y:S02]  /*0ea0*/  LDC.64 R88, c[0x0][0x590] ;  /* 0x00016400ff587b82 */ /* 0x000ea40000000a00 */
[----:B--2---:R2:W5:Y:S01]  /*0eb0*/  LDG.E R88, desc[UR36][R88.64] ;  /* 0x0000002458587981 */ /* 0x004562000c1e1900 */
[----:B------:R-:W-:Y:S05]  /*0ec0*/  BRA `(.L_x_11) ;  /* 0x0000000000087947 */ /* 0x000fea0003800000 */
.L_x_12:
[----:B------:R-:W-:Y:S02]  /*0ed0*/  ULDC UR4, c[0x0][0x584] ;  /* 0x0001610000047ab9 */ /* 0x000fe40000000800 */
[----:B------:R-:W-:-:S07]  /*0ee0*/  IMAD.U32 R88, RZ, RZ, UR4 ;  /* 0x00000004ff587e24 */ /* 0x000fce000f8e00ff */
.L_x_11:
[----:B------:R-:W-:-:S13]  /*0ef0*/  LOP3.LUT P0, RZ, R0, 0xff, RZ, 0xc0, !PT ;  /* 0x000000ff00ff7812 */ /* 0x000fda000780c0ff */
[----:B------:R-:W-:Y:S05]  /*0f00*/  @!P0 EXIT ;  /* 0x000000000000894d */ /* 0x000fea0003800000 */
[----:B------:R-:W3:Y:S01]  /*0f10*/  LDC R90, c[0x0][0x658] ;  /* 0x00019600ff5a7b82 */ /* 0x000ee20000000800 */
[----:B------:R-:W-:Y:S01]  /*0f20*/  ULDC.64 UR6, c[0x0][0x288] ;  /* 0x0000a20000067ab9 */ /* 0x000fe20000000a00 */
[----:B------:R-:W-:Y:S01]  /*0f30*/  LOP3.LUT R14, R14, 0x1, RZ, 0xc0, !PT ;  /* 0x000000010e0e7812 */ /* 0x000fe200078ec0ff */
[----:B------:R-:W-:Y:S01]  /*0f40*/  UIADD3 UR4, UR7, 0xff, URZ ;  /* 0x000000ff07047890 */ /* 0x000fe2000fffe03f */
[----:B------:R-:W-:Y:S01]  /*0f50*/  SHF.R.U32.HI R0, RZ, 0x2, R3 ;  /* 0x00000002ff007819 */ /* 0x000fe20000011603 */
[----:B01----:R-:W-:Y:S01]  /*0f60*/  IMAD.MOV.U32 R7, RZ, RZ, -0x1 ;  /* 0xffffffffff077424 */ /* 0x003fe200078e00ff */
[----:B------:R-:W-:Y:S01]  /*0f70*/  SHF.R.U32.HI R4, RZ, 0x1, R4 ;  /* 0x00000001ff047819 */ /* 0x000fe20000011604 */
[----:B------:R-:W-:Y:S01]  /*0f80*/  USHF.R.S32.HI UR5, URZ, 0x1f, UR4 ;  /* 0x0000001f3f057899 */ /* 0x000fe20008011404 */
[----:B------:R-:W0:Y:S01]  /*0f90*/  LDC R93, c[0x0][0x600] ;  /* 0x00018000ff5d7b82 */ /* 0x000e220000000800 */
[----:B------:R-:W-:Y:S01]  /*0fa0*/  IMAD.SHL.U32 R5, R14, 0x40, RZ ;  /* 0x000000400e057824 */ /* 0x000fe200078e00ff */
[----:B------:R-:W-:Y:S01]  /*0fb0*/  LOP3.LUT R0, R0, 0x7, RZ, 0xc0, !PT ;  /* 0x0000000700007812 */ /* 0x000fe200078ec0ff */
[----:B------:R-:W-:Y:S01]  /*0fc0*/  ULEA.HI UR5, UR5, UR4, URZ, 0x8 ;  /* 0x0000000405057291 */ /* 0x000fe2000f8f403f */
[----:B------:R-:W-:Y:S01]  /*0fd0*/  LOP3.LUT R23, R4, 0x30, RZ, 0xc0, !PT ;  /* 0x0000003004177812 */ /* 0x000fe200078ec0ff */
[----:B------:R-:W-:Y:S01]  /*0fe0*/  IMAD.MOV.U32 R9, RZ, RZ, 0x1 ;  /* 0x00000001ff097424 */ /* 0x000fe200078e00ff */
[--C-:B------:R-:W-:Y:S01]  /*0ff0*/  LOP3.LUT R22, R5, 0x40, R0.reuse, 0xe2, !PT ;  /* 0x0000004005167812 */ /* 0x100fe200078ee200 */
[----:B------:R-:W-:Y:S01]  /*1000*/  USHF.R.S32.HI UR43, URZ, 0x8, UR5 ;  /* 0x000000083f2b7899 */ /* 0x000fe20008011405 */
[-C--:B------:R-:W-:Y:S01]  /*1010*/  IADD3 R5, RZ, -R23.reuse, -R0 ;  /* 0x80000017ff057210 */ /* 0x080fe20007ffe800 */
[----:B------:R-:W-:Y:S01]  /*1020*/  IMAD.U32 R6, RZ, RZ, UR6 ;  /* 0x00000006ff067e24 */ /* 0x000fe2000f8e00ff */
[C---:B--2---:R-:W-:Y:S01]  /*1030*/  LOP3.LUT R89, R3.reuse, 0x3, RZ, 0xc0, !PT ;  /* 0x0000000303597812 */ /* 0x044fe200078ec0ff */
[----:B------:R-:W-:Y:S01]  /*1040*/  UISETP.LT.AND UP0, UPT, UR43, 0x1, UPT ;  /* 0x000000012b00788c */ /* 0x000fe2000bf01270 */
[----:B------:R-:W-:Y:S01]  /*1050*/  LOP3.LUT R92, R3, 0x80, RZ, 0xc0, !PT ;  /* 0x00000080035c7812 */ /* 0x000fe200078ec0ff */
[----:B------:R-:W-:Y:S01]  /*1060*/  IMAD R5, R14, -0x40, R5 ;  /* 0xffffffc00e057824 */ /* 0x000fe200078e0205 */
[----:B------:R-:W-:Y:S01]  /*1070*/  ULDC UR4, c[0x0][0x284] ;  /* 0x0000a10000047ab9 */ /* 0x000fe20000000800 */
[----:B------:R-:W-:Y:S01]  /*1080*/  LOP3.LUT R22, R22, R23, RZ, 0xfc, !PT ;  /* 0x0000001716167212 */ /* 0x000fe200078efcff */
[----:B------:R-:W-:Y:S01]  /*1090*/  USEL UR44, UR43, 0x1, UP0 ;  /* 0x000000012b2c7887 */ /* 0x000fe20008000000 */
[-C--:B---3--:R-:W-:Y:S01]  /*10a0*/  SHF.L.U32 R7, R7, R90.reuse, RZ ;  /* 0x0000005a07077219 */ /* 0x088fe200000006ff */
[----:B------:R-:W-:Y:S01]  /*10b0*/  IMAD R89, R89, -0x2, R6 ;  /* 0xfffffffe59597824 */ /* 0x000fe200078e0206 */
[----:B------:R-:W-:Y:S01]  /*10c0*/  SHF.L.U32 R90, R9, R90, RZ ;  /* 0x0000005a095a7219 */ /* 0x000fe200000006ff */
[----:B------:R-:W-:Y:S01]  /*10d0*/  IMAD.SHL.U32 R91, R3, 0x2, RZ ;  /* 0x00000002035b7824 */ /* 0x000fe200078e00ff */
[----:B------:R-:W-:Y:S01]  /*10e0*/  SHF.R.U32.HI R92, RZ, 0x7, R92 ;  /* 0x00000007ff5c7819 */ /* 0x000fe2000001165c */
[----:B------:R-:W-:Y:S01]  /*10f0*/  VIADD R95, R5, UR4 ;  /* 0x00000004055f7c36 */ /* 0x000fe20008000000 */
[----:B------:R-:W-:Y:S01]  /*1100*/  LOP3.LUT R94, RZ, R7, RZ, 0x33, !PT ;  /* 0x00000007ff5e7212 */ /* 0x000fe200078e33ff */
[----:B0-----:R-:W-:Y:S01]  /*1110*/  VIADD R93, R93, 0xffffffff ;  /* 0xffffffff5d5d7836 */ /* 0x001fe20000000000 */
[----:B------:R-:W-:Y:S01]  /*1120*/  UIADD3 UR44, UR43, -UR44, URZ ;  /* 0x8000002c2b2c7290 */ /* 0x000fe2000fffe03f */
[----:B------:R-:W-:Y:S01]  /*1130*/  IMAD.MOV.U32 R23, RZ, RZ, RZ ;  /* 0x000000ffff177224 */ /* 0x000fe200078e00ff */
[----:B------:R-:W-:Y:S01]  /*1140*/  UMOV UR40, URZ ;  /* 0x0000003f00287c82 */ /* 0x000fe20008000000 */
[----:B------:R-:W-:-:S09]  /*1150*/  UMOV UR42, URZ ;  /* 0x0000003f002a7c82 */ /* 0x000fd20008000000 */
.L_x_162:
[----:B0-----:R-:W0:Y:S01]  /*1160*/  SHFL.IDX PT, R0, R92, RZ, 0x1f ;  /* 0x00001fff5c007589 */ /* 0x001e2200000e0000 */
[----:B-1----:R-:W1:Y:S01]  /*1170*/  S2UR UR7, SR_CgaCtaId ;  /* 0x00000000000779c3 */ /* 0x002e620000008800 */
[----:B------:R-:W-:Y:S01]  /*1180*/  UMOV UR6, 0x400 ;  /* 0x0000040000067882 */ /* 0x000fe20000000000 */
[----:B0-----:R-:W-:Y:S01]  /*1190*/  R2UR UR4, R0 ;  /* 0x00000000000472ca */ /* 0x001fe200000e0000 */
[----:B-1----:R-:W-:-:S12]  /*11a0*/  ULEA UR6, UR7, UR6, 0x18 ;  /* 0x0000000607067291 */ /* 0x002fd8000f8ec03f */
[----:B------:R-:W-:-:S04]  /*11b0*/  ULEA.HI UR5, UR4, UR4, URZ, 0x1 ;  /* 0x0000000404057291 */ /* 0x000fc8000f8f083f */
[----:B------:R-:W-:-:S04]  /*11c0*/  ULOP3.LUT UR5, UR5, 0x7fffe, URZ, 0xc0, !UPT ;  /* 0x0007fffe05057892 */ /* 0x000fc8000f8ec03f */
[----:B------:R-:W-:-:S03]  /*11d0*/  UIADD3 UR5, UR4, -UR5, URZ ;  /* 0x8000000504057290 */ /* 0x000fc6000fffe03f */
[----:B------:R-:W-:Y:S01]  /*11e0*/  ULDC UR4, c[0x0][0x28c] ;  /* 0x0000a30000047ab9 */ /* 0x000fe20000000800 */
[----:B------:R-:W-:Y:S01]  /*11f0*/  ULEA UR5, UR5, UR6, 0xd ;  /* 0x0000000605057291 */ /* 0x000fe2000f8e683f */
[----:B------:R-:W-:-:S03]  /*1200*/  ISETP.LT.AND P0, PT, RZ, UR4, PT ;  /* 0x00000004ff007c0c */ /* 0x000fc6000bf01270 */
[----:B------:R-:W-:-:S04]  /*1210*/  UIADD3 UR5, UR5, 0x100, URZ ;  /* 0x0000010005057890 */ /* 0x000fc8000fffe03f */
[----:B------:R-:W-:-:S04]  /*1220*/  USHF.R.U32.HI UR5, URZ, 0x4, UR5 ;  /* 0x000000043f057899 */ /* 0x000fc80008011605 */
[----:B------:R-:W-:-:S04]  /*1230*/  ULOP3.LUT UR5, UR5, 0x3fff, URZ, 0xc0, !UPT ;  /* 0x00003fff05057892 */ /* 0x000fc8000f8ec03f */
[----:B------:R-:W-:Y:S01]  /*1240*/  ULOP3.LUT UR45, UR5, 0x10000, URZ, 0xfc, !UPT ;  /* 0x00010000052d7892 */ /* 0x000fe2000f8efc3f */
[----:B----4-:R-:W-:Y:S11]  /*1250*/  @P0 BRA `(.L_x_13) ;  /* 0x0000000000400947 */ /* 0x010ff60003800000 */
[----:B------:R-:W-:Y:S01]  /*1260*/  MOV R0, 0x0 ;  /* 0x0000000000007802 */ /* 0x000fe20000000f00 */
[----:B------:R-:W-:Y:S01]  /*1270*/  ULDC.64 UR4, c[0x4][0x68] ;  /* 0x01001a0000047ab9 */ /* 0x000fe20000000a00 */
[----:B------:R-:W-:Y:S01]  /*1280*/  ULDC.64 UR6, c[0x4][0x8] ;  /* 0x0100020000067ab9 */ /* 0x000fe20000000a00 */
[----:B------:R-:W-:Y:S01]  /*1290*/  IMAD.U32 R4, RZ, RZ, UR4 ;  /* 0x00000004ff047e24 */ /* 0x000fe2000f8e00ff */
[----:B------:R0:W1:Y:S01]  /*12a0*/  LDC.64 R14, c[0x4][R0] ;  /* 0x01000000000e7b82 */ /* 0x0000620000000a00 */
[----:B------:R-:W-:Y:S01]  /*12b0*/  IMAD.U32 R5, RZ, RZ, UR5 ;  /* 0x00000005ff057e24 */ /* 0x000fe2000f8e00ff */
[----:B------:R-:W-:Y:S01]  /*12c0*/  ULDC.64 UR4, c[0x4][0x70] ;  /* 0x01001c0000047ab9 */ /* 0x000fe20000000a00 */
[----:B------:R-:W-:Y:S02]  /*12d0*/  IMAD.U32 R10, RZ, RZ, UR6 ;  /* 0x00000006ff0a7e24 */ /* 0x000fe4000f8e00ff */
[----:B------:R-:W-:Y:S02]  /*12e0*/  IMAD.U32 R6, RZ, RZ, UR4 ;  /* 0x00000004ff067e24 */ /* 0x000fe4000f8e00ff */
[----:B------:R-:W-:-:S02]  /*12f0*/  IMAD.U32 R7, RZ, RZ, UR5 ;  /* 0x00000005ff077e24 */ /* 0x000fc4000f8e00ff */
[----:B------:R-:W-:Y:S02]  /*1300*/  IMAD.U32 R11, RZ, RZ, UR7 ;  /* 0x00000007ff0b7e24 */ /* 0x000fe4000f8e00ff */
[----:B------:R-:W-:Y:S02]  /*1310*/  IMAD.MOV.U32 R8, RZ, RZ, 0x1e1 ;  /* 0x000001e1ff087424 */ /* 0x000fe400078e00ff */
[----:B------:R-:W-:Y:S02]  /*1320*/  IMAD.MOV.U32 R12, RZ, RZ, 0x1 ;  /* 0x00000001ff0c7424 */ /* 0x000fe400078e00ff */
[----:B0-----:R-:W-:-:S07]  /*1330*/  IMAD.MOV.U32 R13, RZ, RZ, RZ ;  /* 0x000000ffff0d7224 */ /* 0x001fce00078e00ff */
[----:B------:R-:W-:-:S07]  /*1340*/  LEPC R20, `(.L_x_13) ;  /* 0x000000001014794e */ /* 0x000fce0000000000 */
[----:B-1---5:R-:W-:Y:S05]  /*1350*/  CALL.ABS.NOINC R14 ;  /* 0x000000000e007343 */ /* 0x022fea0003c00000 */
.L_x_13:
[----:B------:R-:W-:-:S04]  /*1360*/  LOP3.LUT R0, R18, 0x1, RZ, 0xfc, !PT ;  /* 0x0000000112007812 */ /* 0x000fc800078efcff */
[----:B------:R-:W-:-:S13]  /*1370*/  ISETP.NE.AND P0, PT, R0, 0x3, PT ;  /* 0x000000030000780c */ /* 0x000fda0003f05270 */
[----:B------:R-:W-:Y:S05]  /*1380*/  @!P0 BRA `(.L_x_14) ;  /* 0x0000000000048947 */ /* 0x000fea0003800000 */
[----:B------:R-:W-:Y:S01]  /*1390*/  BPT.TRAP 0x1 ;  /* 0x000000040000795c */ /* 0x000fe20000300000 */
.L_x_14:
[----:B------:R-:W0:Y:S01]  /*13a0*/  S2UR UR5, SR_CgaCtaId ;  /* 0x00000000000579c3 */ /* 0x000e220000008800 */
[----:B------:R-:W-:Y:S01]  /*13b0*/  UMOV UR4, 0x400 ;  /* 0x0000040000047882 */ /* 0x000fe20000000000 */
[----:B------:R-:W-:Y:S02]  /*13c0*/  IMAD.U32 R0, RZ, RZ, UR40 ;  /* 0x00000028ff007e24 */ /* 0x000fe4000f8e00ff */
[----:B------:R-:W-:-:S03]  /*13d0*/  IMAD.U32 R3, RZ, RZ, UR42 ;  /* 0x0000002aff037e24 */ /* 0x000fc6000f8e00ff */
[----:B------:R-:W-:Y:S01]  /*13e0*/  SHF.L.U32 R0, R0, 0x1f, RZ ;  /* 0x0000001f00007819 */ /* 0x000fe200000006ff */
[----:B0-----:R-:W-:-:S06]  /*13f0*/  ULEA UR4, UR5, UR4, 0x18 ;  /* 0x0000000405047291 */ /* 0x001fcc000f8ec03f */
[----:B------:R-:W-:-:S04]  /*1400*/  IMAD.U32 R6, RZ, RZ, UR4 ;  /* 0x00000004ff067e24 */ /* 0x000fc8000f8e00ff */
[----:B------:R-:W-:-:S04]  /*1410*/  IMAD R3, R3, 0x8, R6 ;  /* 0x0000000803037824 */ /* 0x000fc800078e0206 */
[----:B------:R0:W1:Y:S01]  /*1420*/  SYNCS.PHASECHK.TRANS64.TRYWAIT P1, [R3+URZ], R0 ;  /* 0x00000000030075a7 */ /* 0x000062000802017f */
[----:B------:R-:W-:Y:S05]  /*1430*/  @!P0 BRA `(.L_x_15) ;  /* 0x0000000000048947 */ /* 0x000fea0003800000 */
[----:B------:R-:W-:Y:S01]  /*1440*/  BPT.TRAP 0x1 ;  /* 0x000000040000795c */ /* 0x000fe20000300000 */
.L_x_15:
[----:B------:R-:W-:-:S05]  /*1450*/  IMAD.U32 R4, RZ, RZ, UR44 ;  /* 0x0000002cff047e24 */ /* 0x000fca000f8e00ff */
[----:B------:R-:W-:Y:S01]  /*1460*/  ISETP.GE.AND P2, PT, R4, 0x1, PT ;  /* 0x000000010400780c */ /* 0x000fe20003f46270 */
[----:B-1----:R-:W-:-:S12]  /*1470*/  @P1 BRA `(.L_x_16) ;  /* 0x0000000000081947 */ /* 0x002fd80003800000 */
[----:B------:R-:W1:Y:S02]  /*1480*/  SYNCS.PHASECHK.TRANS64.TRYWAIT P1, [R3+URZ], R0 ;  /* 0x00000000030075a7 */ /* 0x000e64000802017f */
[----:B-1----:R-:W-:Y:S05]  /*1490*/  @!P1 BRA `(.L_x_17) ;  /* 0x0000005800e89947 */ /* 0x002fea0003800000 */
.L_x_16:
[----:B------:R-:W-:Y:S05]  /*14a0*/  WARPSYNC.ALL ;  /* 0x0000000000007948 */ /* 0x000fea0003800000 */
[----:B------:R-:W-:Y:S01]  /*14b0*/  R2UR UR4, R6 ;  /* 0x00000000060472ca */ /* 0x000fe200000e0000 */
[----:B------:R-:W-:Y:S01]  /*14c0*/  ULEA UR5, UR42, UR45, 0xb ;  /* 0x0000002d2a057291 */ /* 0x000fe2000f8e583f */
[----:B------:R-:W-:Y:S01]  /*14d0*/  WARPGROUP.ARRIVE ;  /* 0x00000000000079c5 */ /* 0x000fe20000000000 */
[----:B------:R-:W-:Y:S01]  /*14e0*/  UMOV UR9, 0x40000040 ;  /* 0x4000004000097882 */ /* 0x000fe20000000000 */
[----:B------:R-:W-:-:S04]  /*14f0*/  UMOV UR11, 0x40000040 ;  /* 0x40000040000b7882 */ /* 0x000fc80000000000 */
[----:B------:R-:W-:-:S05]  /*1500*/  UMOV UR8, UR5 ;  /* 0x0000000500087c82 */ /* 0x000fca0008000000 */
[----:B------:R-:W-:-:S04]  /*1510*/  UIADD3 UR4, UR4, 0x18100, URZ ;  /* 0x0001810004047890 */ /* 0x000fc8000fffe03f */
[----:B------:R-:W-:-:S04]  /*1520*/  USHF.R.U32.HI UR4, URZ, 0x4, UR4 ;  /* 0x000000043f047899 */ /* 0x000fc80008011604 */
[----:B------:R-:W-:-:S04]  /*1530*/  ULOP3.LUT UR4, UR4, 0x3fff, URZ, 0xc0, !UPT ;  /* 0x00003fff04047892 */ /* 0x000fc8000f8ec03f */
[----:B------:R-:W-:-:S04]  /*1540*/  ULOP3.LUT UR4, UR4, 0x10000, URZ, 0xfc, !UPT ;  /* 0x0001000004047892 */ /* 0x000fc8000f8efc3f */
[----:B------:R-:W-:-:S07]  /*1550*/  ULEA UR6, UR42, UR4, 0xb ;  /* 0x000000042a067291 */ /* 0x000fce000f8e583f */
[----:B------:R-:W-:Y:S02]  /*1560*/  UMOV UR10, UR6 ;  /* 0x00000006000a7c82 */ /* 0x000fe40008000000 */
[----:B------:R-:W-:Y:S01]  /*1570*/  IGMMA.64x128x32.S8.S8 R24, gdesc[UR8], RZ, !UPT, gsb0 ;  /* 0x03600000081879f1 */ /* 0x000fe2000c0410ff */
[----:B------:R-:W-:Y:S02]  /*1580*/  UIADD3 UR8, UR5, 0x2, URZ ;  /* 0x0000000205087890 */ /* 0x000fe4000fffe03f */
[----:B------:R-:W-:Y:S01]  /*1590*/  UIADD3 UR10, UR6, 0x2, URZ ;  /* 0x00000002060a7890 */ /* 0x000fe2000fffe03f */
[----:B------:R-:W-:Y:S01]  /*15a0*/  UMOV UR9, 0x40000040 ;  /* 0x4000004000097882 */ /* 0x000fe20000000000 */
[----:B------:R-:W-:Y:S01]  /*15b0*/  UMOV UR11, 0x40000040 ;  /* 0x40000040000b7882 */ /* 0x000fe20000000000 */
[----:B------:R-:W-:Y:S02]  /*15c0*/  WARPGROUP.DEPBAR.LE gsb0, 0x0 ;  /* 0x00008000000079c5 */ /* 0x000fe40000010000 */
[----:B------:R-:W-:-:S06]  /*15d0*/  WARPGROUP.ARRIVE ;  /* 0x00000000000079c5 */ /* 0x000fcc0000000000 */
[----:B------:R-:W-:Y:S01]  /*15e0*/  IGMMA.64x128x32.S8.S8 R24, gdesc[UR8], R24, gsb0 ;  /* 0x03600000081879f1 */ /* 0x000fe20008041018 */
        /* <DEDUP_REMOVED lines=41> */
[----:B------:R-:W-:Y:S03]  /*1880*/  IGMMA.64x128x32.S8.S8 R24, gdesc[UR8], R24, gsb0 ;  /* 0x03600000081879f1 */ /* 0x000fe60008041018 */
[----:B------:R-:W-:Y:S02]  /*1890*/  WARPGROUP.DEPBAR.LE gsb0, 0x0 ;  /* 0x00008000000079c5 */ /* 0x000fe40000010000 */
[----:B------:R-:W-:Y:S05]  /*18a0*/  @!P2 BRA `(.L_x_18) ;  /* 0x000000040094a947 */ /* 0x000fea0003800000 */
[----:B------:R-:W-:Y:S01]  /*18b0*/  UIADD3 UR5, UR42, 0x1, URZ ;  /* 0x000000012a057890 */ /* 0x000fe2000fffe03f */
[----:B01----:R-:W-:Y:S02]  /*18c0*/  IMAD.U32 R0, RZ, RZ, UR44 ;  /* 0x0000002cff007e24 */ /* 0x003fe4000f8e00ff */
[----:B------:R-:W-:Y:S01]  /*18d0*/  IMAD.U32 R3, RZ, RZ, UR42 ;  /* 0x0000002aff037e24 */ /* 0x000fe2000f8e00ff */
[----:B------:R-:W-:-:S04]  /*18e0*/  UISETP.NE.AND UP0, UPT, UR5, 0x3, UPT ;  /* 0x000000030500788c */ /* 0x000fc8000bf05270 */
[----:B------:R-:W-:Y:S02]  /*18f0*/  USEL UR6, URZ, 0x1, UP0 ;  /* 0x000000013f067887 */ /* 0x000fe40008000000 */
[----:B------:R-:W-:Y:S02]  /*1900*/  USEL UR5, UR5, URZ, UP0 ;  /* 0x0000003f05057287 */ /* 0x000fe40008000000 */
[----:B------:R-:W-:-:S06]  /*1910*/  ULOP3.LUT UR6, UR40, UR6, URZ, 0x3c, !UPT ;  /* 0x0000000628067292 */ /* 0x000fcc000f8e3c3f */
[----:B------:R-:W-:-:S07]  /*1920*/  IMAD.U32 R7, RZ, RZ, UR6 ;  /* 0x00000006ff077e24 */ /* 0x000fce000f8e00ff */
.L_x_25:
[----:B0-----:R-:W-:Y:S05]  /*1930*/  @!P0 BRA `(.L_x_19) ;  /* 0x0000000000048947 */ /* 0x001fea0003800000 */
[----:B------:R-:W-:Y:S01]  /*1940*/  BPT.TRAP 0x1 ;  /* 0x000000040000795c */ /* 0x000fe20000300000 */
.L_x_19:
[----:B------:R-:W0:Y:S01]  /*1950*/  S2UR UR7, SR_CgaCtaId ;  /* 0x00000000000779c3 */ /* 0x000e220000008800 */
[----:B------:R-:W-:Y:S01]  /*1960*/  UMOV UR6, 0x400 ;  /* 0x0000040000067882 */ /* 0x000fe20000000000 */
[----:B------:R-:W-:Y:S01]  /*1970*/  IMAD.U32 R5, RZ, RZ, UR5 ;  /* 0x00000005ff057e24 */ /* 0x000fe2000f8e00ff */
[----:B------:R-:W-:Y:S01]  /*1980*/  SHF.L.U32 R4, R7, 0x1f, RZ ;  /* 0x0000001f07047819 */ /* 0x000fe200000006ff */
[----:B0-----:R-:W-:-:S06]  /*1990*/  ULEA UR6, UR7, UR6, 0x18 ;  /* 0x0000000607067291 */ /* 0x001fcc000f8ec03f */
[----:B------:R-:W-:-:S04]  /*19a0*/  IMAD.U32 R6, RZ, RZ, UR6 ;  /* 0x00000006ff067e24 */ /* 0x000fc8000f8e00ff */
[----:B------:R-:W-:-:S04]  /*19b0*/  IMAD R5, R5, 0x8, R6 ;  /* 0x0000000805057824 */ /* 0x000fc800078e0206 */
[----:B------:R0:W1:Y:S01]  /*19c0*/  SYNCS.PHASECHK.TRANS64.TRYWAIT P1, [R5+URZ], R4 ;  /* 0x00000004050075a7 */ /* 0x000062000802017f */
[----:B------:R-:W-:Y:S05]  /*19d0*/  @!P0 BRA `(.L_x_20) ;  /* 0x0000000000048947 */ /* 0x000fea0003800000 */
[----:B------:R-:W-:Y:S01]  /*19e0*/  BPT.TRAP 0x1 ;  /* 0x000000040000795c */ /* 0x000fe20000300000 */
.L_x_20:
[----:B-1----:R-:W-:Y:S05]  /*19f0*/  @P1 BRA `(.L_x_21) ;  /* 0x0000000000081947 */ /* 0x002fea0003800000 */
[----:B------:R-:W1:Y:S02]  /*1a00*/  SYNCS.PHASECHK.TRANS64.TRYWAIT P1, [R5+URZ], R4 ;  /* 0x00000004050075a7 */ /* 0x000e64000802017f */
[----:B-1----:R-:W-:Y:S05]  /*1a10*/  @!P1 BRA `(.L_x_22) ;  /* 0x00000054009c9947 */ /* 0x002fea0003800000 */
.L_x_21:
[----:B------:R-:W-:Y:S01]  /*1a20*/  ULEA UR6, UR5, UR45, 0xb ;  /* 0x0000002d05067291 */ /* 0x000fe2000f8e583f */
[----:B------:R-:W-:Y:S01]  /*1a30*/  WARPGROUP.ARRIVE ;  /* 0x00000000000079c5 */ /* 0x000fe20000000000 */
[----:B------:R-:W-:Y:S01]  /*1a40*/  ULEA UR7, UR5, UR4, 0xb ;  /* 0x0000000405077291 */ /* 0x000fe2000f8e583f */
[----:B------:R-:W-:Y:S01]  /*1a50*/  UMOV UR9, 0x40000040 ;  /* 0x4000004000097882 */ /* 0x000fe20000000000 */
[----:B------:R-:W-:-:S03]  /*1a60*/  UMOV UR11, 0x40000040 ;  /* 0x40000040000b7882 */ /* 0x000fc60000000000 */
[----:B------:R-:W-:Y:S02]  /*1a70*/  UMOV UR8, UR6 ;  /* 0x0000000600087c82 */ /* 0x000fe40008000000 */
[----:B------:R-:W-:Y:S02]  /*1a80*/  UMOV UR10, UR7 ;  /* 0x00000007000a7c82 */ /* 0x000fe40008000000 */
[----:B------:R-:W-:Y:S01]  /*1a90*/  IGMMA.64x128x32.S8.S8 R24, gdesc[UR8], R24, gsb0 ;  /* 0x03600000081879f1 */ /* 0x000fe20008041018 */
[----:B------:R-:W-:Y:S02]  /*1aa0*/  UIADD3 UR8, UR6, 0x2, URZ ;  /* 0x0000000206087890 */ /* 0x000fe4000fffe03f */
[----:B------:R-:W-:Y:S01]  /*1ab0*/  UIADD3 UR10, UR7, 0x2, URZ ;  /* 0x00000002070a7890 */ /* 0x000fe2000fffe03f */
[----:B------:R-:W-:Y:S01]  /*1ac0*/  UMOV UR9, 0x40000040 ;  /* 0x4000004000097882 */ /* 0x000fe20000000000 */
[----:B------:R-:W-:Y:S01]  /*1ad0*/  UMOV UR11, 0x40000040 ;  /* 0x40000040000b7882 */ /* 0x000fe20000000000 */
[----:B------:R-:W-:-:S02]  /*1ae0*/  WARPGROUP.DEPBAR.LE gsb0, 0x0 ;  /* 0x00008000000079c5 */ /* 0x000fc40000010000 */
        /* <DEDUP_REMOVED lines=46> */
[----:B------:R-:W-:Y:S01]  /*1dd0*/  BPT.TRAP 0x1 ;  /* 0x000000040000795c */ /* 0x000fe20000300000 */
.L_x_23:
[----:B01----:R-:W-:Y:S01]  /*1de0*/  IMAD R4, R3, 0x8, R6 ;  /* 0x0000000803047824 */ /* 0x003fe200078e0206 */
[----:B------:R-:W-:-:S03]  /*1df0*/  ISETP.GT.U32.AND P1, PT, R18, 0x1, PT ;  /* 0x000000011200780c */ /* 0x000fc60003f24070 */
[----:B------:R-:W-:-:S05]  /*1e00*/  VIADD R4, R4, 0x18 ;  /* 0x0000001804047836 */ /* 0x000fca0000000000 */
[----:B------:R-:W-:-:S04]  /*1e10*/  PRMT R4, RZ, 0x654, R4 ;  /* 0x00000654ff047816 */ /* 0x000fc80000000004 */
[----:B------:R0:W-:Y:S01]  /*1e20*/  SYNCS.ARRIVE.TRANS64.RED.A1T0 RZ, [R4+URZ], RZ ;  /* 0x000000ff04ff79a7 */ /* 0x0001e2000810043f */
[----:B------:R-:W-:Y:S05]  /*1e30*/  @P1 BRA `(.L_x_24) ;  /* 0x0000000000041947 */ /* 0x000fea0003800000 */
[----:B------:R-:W-:Y:S01]  /*1e40*/  BPT.TRAP 0x1 ;  /* 0x000000040000795c */ /* 0x000fe20000300000 */
.L_x_24:
[----:B------:R-:W-:Y:S01]  /*1e50*/  UIADD3 UR5, UR5, 0x1, URZ ;  /* 0x0000000105057890 */ /* 0x000fe2000fffe03f */
[C---:B------:R-:W-:Y:S01]  /*1e60*/  ISETP.GT.AND P2, PT, R0.reuse, 0x1, PT ;  /* 0x000000010000780c */ /* 0x040fe20003f44270 */
[----:B------:R-:W-:Y:S02]  /*1e70*/  VIADD R3, R3, 0x1 ;  /* 0x0000000103037836 */ /* 0x000fe40000000000 */
[----:B------:R-:W-:Y:S01]  /*1e80*/  UISETP.NE.AND UP0, UPT, UR5, 0x3, UPT ;  /* 0x000000030500788c */ /* 0x000fe2000bf05270 */
[----:B------:R-:W-:Y:S02]  /*1e90*/  VIADD R0, R0, 0xffffffff ;  /* 0xffffffff00007836 */ /* 0x000fe40000000000 */
[C---:B------:R-:W-:Y:S01]  /*1ea0*/  ISETP.NE.AND P1, PT, R3.reuse, 0x3, PT ;  /* 0x000000030300780c */ /* 0x040fe20003f25270 */
[----:B------:R-:W-:Y:S02]  /*1eb0*/  USEL UR6, URZ, 0x1, UP0 ;  /* 0x000000013f067887 */ /* 0x000fe40008000000 */
[----:B------:R-:W-:Y:S01]  /*1ec0*/  USEL UR5, UR5, URZ, UP0 ;  /* 0x0000003f05057287 */ /* 0x000fe20008000000 */
[----:B------:R-:W-:-:S03]  /*1ed0*/  SEL R3, R3, RZ, P1 ;  /* 0x000000ff03037207 */ /* 0x000fc60000800000 */
[----:B------:R-:W-:Y:S01]  /*1ee0*/  LOP3.LUT R7, R7, UR6, RZ, 0x3c, !PT ;  /* 0x0000000607077c12 */ /* 0x000fe2000f8e3cff */
[----:B------:R-:W-:Y:S07]  /*1ef0*/  @P2 BRA `(.L_x_25) ;  /* 0xfffffff8008c2947 */ /* 0x000fee000383ffff */
.L_x_18:
[----:B01----:R-:W0:Y:S02]  /*1f00*/  LDC R0, c[0x0][0x28c] ;  /* 0x0000a300ff007b82 */ /* 0x003e240000000800 */
[----:B0-----:R-:W-:-:S13]  /*1f10*/  ISETP.GE.AND P1, PT, R0, 0x1, PT ;  /* 0x000000010000780c */ /* 0x001fda0003f26270 */
[----:B------:R-:W-:Y:S05]  /*1f20*/  @!P1 BRA `(.L_x_26) ;  /* 0x0000000000389947 */ /* 0x000fea0003800000 */
[----:B------:R-:W-:Y:S05]  /*1f30*/  @!P0 BRA `(.L_x_27) ;  /* 0x0000000000048947 */ /* 0x000fea0003800000 */
[----:B------:R-:W-:Y:S01]  /*1f40*/  BPT.TRAP 0x1 ;  /* 0x000000040000795c */ /* 0x000fe20000300000 */
.L_x_27:
[----:B------:R-:W-:Y:S01]  /*1f50*/  UIADD3 UR6, UR44, UR42, URZ ;  /* 0x0000002a2c067290 */ /* 0x000fe2000fffe03f */
[----:B------:R-:W-:-:S03]  /*1f60*/  ISETP.GT.U32.AND P0, PT, R18, 0x1, PT ;  /* 0x000000011200780c */ /* 0x000fc60003f04070 */
[----:B------:R-:W-:-:S04]  /*1f70*/  UIMAD.WIDE.U32 UR4, UR6, -0x55555555, URZ ;  /* 0xaaaaaaab060478a5 */ /* 0x000fc8000f8e003f */
[----:B------:R-:W-:-:S04]  /*1f80*/  USHF.R.U32.HI UR4, URZ, 0x1, UR5 ;  /* 0x000000013f047899 */ /* 0x000fc80008011605 */
[----:B------:R-:W-:-:S06]  /*1f90*/  UIMAD UR6, UR4, -0x3, UR6 ;  /* 0xfffffffd040678a4 */ /* 0x000fcc000f8e0206 */
[----:B------:R-:W-:-:S04]  /*1fa0*/  IMAD.U32 R3, RZ, RZ, UR6 ;  /* 0x00000006ff037e24 */ /* 0x000fc8000f8e00ff */
[----:B------:R-:W-:-:S04]  /*1fb0*/  IMAD R0, R3, 0x8, R6 ;  /* 0x0000000803007824 */ /* 0x000fc800078e0206 */
[----:B------:R-:W-:-:S05]  /*1fc0*/  VIADD R0, R0, 0x18 ;  /* 0x0000001800007836 */ /* 0x000fca0000000000 */
[----:B------:R-:W-:-:S04]  /*1fd0*/  PRMT R0, RZ, 0x654, R0 ;  /* 0x00000654ff007816 */ /* 0x000fc80000000000 */
[----:B------:R0:W-:Y:S01]  /*1fe0*/  SYNCS.ARRIVE.TRANS64.RED.A1T0 RZ, [R0+URZ], RZ ;  /* 0x000000ff00ff79a7 */ /* 0x0001e2000810043f */
[----:B------:R-:W-:Y:S05]  /*1ff0*/  @P0 BRA `(.L_x_26) ;  /* 0x0000000000040947 */ /* 0x000fea0003800000 */
[----:B------:R-:W-:Y:S01]  /*2000*/  BPT.TRAP 0x1 ;  /* 0x000000040000795c */ /* 0x000fe20000300000 */
.L_x_26:
[----:B------:R-:W-:Y:S01]  /*2010*/  UISETP.GE.U32.AND UP1, UPT, UR43, 0x3, UPT ;  /* 0x000000032b00788c */ /* 0x000fe2000bf26070 */
[----:B------:R-:W-:Y:S01]  /*2020*/  IMAD.SHL.U32 R98, R98, 0x80, RZ ;  /* 0x0000008062627824 */ /* 0x000fe200078e00ff */
[----:B------:R-:W-:Y:S01]  /*2030*/  UIADD3 UR42, UR43, UR42, URZ ;  /* 0x0000002a2b2a7290 */ /* 0x000fe2000fffe03f */
[----:B------:R-:W-:Y:S01]  /*2040*/  IMAD.SHL.U32 R10, R99, 0x80, RZ ;  /* 0x00000080630a7824 */ /* 0x000fe200078e00ff */
[----:B------:R-:W-:Y:S01]  /*2050*/  ULDC UR7, c[0x0][0x288] ;  /* 0x0000a20000077ab9 */ /* 0x000fe20000000800 */
[----:B0-----:R-:W-:Y:S01]  /*2060*/  IMAD.MOV.U32 R0, RZ, RZ, -0x1 ;  /* 0xffffffffff007424 */ /* 0x001fe200078e00ff */
[----:B------:R-:W-:Y:S01]  /*2070*/  UISETP.GT.U32.AND UP0, UPT, UR42, 0x2, UPT ;  /* 0x000000022a00788c */ /* 0x000fe2000bf04070 */
[----:B------:R-:W-:-:S03]  /*2080*/  ISETP.GE.AND P0, PT, R98, UR7, PT ;  /* 0x0000000762007c0c */ /* 0x000fc6000bf06270 */
[----:B------:R-:W-:Y:S02]  /*2090*/  UISETP.LT.U32.AND UP0, UPT, UR43, 0x3, UP0 ;  /* 0x000000032b00788c */ /* 0x000fe40008701070 */
[----:B------:R-:W-:Y:S02]  /*20a0*/  @UP1 UIMAD.WIDE.U32 UR4, UR42, -0x55555555, URZ ;  /* 0xaaaaaaab2a0418a5 */ /* 0x000fe4000f8e003f */
[----:B------:R-:W-:Y:S02]  /*20b0*/  USEL UR6, URZ, 0x1, !UP0 ;  /* 0x000000013f067887 */ /* 0x000fe4000c000000 */
[----:B------:R-:W-:Y:S02]  /*20c0*/  @UP1 USHF.R.U32.HI UR4, URZ, 0x1, UR5 ;  /* 0x000000013f041899 */ /* 0x000fe40008011605 */
[----:B------:R-:W-:Y:S01]  /*20d0*/  ULOP3.LUT UR40, UR40, UR6, URZ, 0x3c, !UPT ;  /* 0x0000000628287292 */ /* 0x000fe2000f8e3c3f */
[----:B------:R-:W-:Y:S02]  /*20e0*/  ULDC UR5, c[0x0][0x284] ;  /* 0x0000a10000057ab9 */ /* 0x000fe40000000800 */
[----:B------:R-:W-:Y:S01]  /*20f0*/  ISETP.GE.OR P0, PT, R10, UR5, P0 ;  /* 0x000000050a007c0c */ /* 0x000fe20008706670 */
[----:B------:R-:W-:-:S12]  /*2100*/  @UP1 ULOP3.LUT UR40, UR40, 0x1, UR4, 0x78, !UPT ;  /* 0x0000000128281892 */ /* 0x000fd8000f8e7804 */
[----:B------:R-:W-:Y:S05]  /*2110*/  @P0 BRA `(.L_x_28) ;  /* 0x0000003000c80947 */ /* 0x000fea0003800000 */
[----:B------:R-:W0:Y:S01]  /*2120*/  LDC.64 R12, c[0x0][0x5c8] ;  /* 0x00017200ff0c7b82 */ /* 0x000e220000000a00 */
[----:B------:R-:W-:Y:S01]  /*2130*/  SHF.R.S32.HI R11, RZ, 0x1f, R97 ;  /* 0x0000001fff0b7819 */ /* 0x000fe20000011461 */
[----:B------:R-:W-:Y:S01]  /*2140*/  ULDC.64 UR4, c[0x0][0x5d0] ;  /* 0x0001740000047ab9 */ /* 0x000fe20000000a00 */
[----:B------:R-:W-:Y:S01]  /*2150*/  LOP3.LUT R8, R98, 0x6, R91, 0xf8, !PT ;  /* 0x0000000662087812 */ /* 0x000fe200078ef85b */
[----:B------:R-:W-:Y:S01]  /*2160*/  IMAD.WIDE R14, R99, 0x80, R22 ;  /* 0x00000080630e7825 */ /* 0x000fe200078e0216 */
[----:B------:R-:W-:Y:S02]  /*2170*/  BSSY B0, `(.L_x_28) ;  /* 0x000032c000007945 */ /* 0x000fe40003800000 */
[----:B------:R-:W-:Y:S01]  /*2180*/  SHF.R.S32.HI R9, RZ, 0x1f, R8 ;  /* 0x0000001fff097819 */ /* 0x000fe20000011408 */
[----:B------:R-:W-:Y:S02]  /*2190*/  IMAD R4, R11, UR4, RZ ;  /* 0x000000040b047c24 */ /* 0x000fe4000f8e02ff */
[----:B------:R-:W-:-:S02]  /*21a0*/  IMAD.IADD R102, R95, 0x1, -R10 ;  /* 0x000000015f667824 */ /* 0x000fc400078e0a0a */
[C---:B------:R-:W-:Y:S02]  /*21b0*/  IMAD R3, R97.reuse, UR5, R4 ;  /* 0x0000000561037c24 */ /* 0x040fe4000f8e0204 */
[----:B------:R-:W-:Y:S01]  /*21c0*/  IMAD.WIDE.U32 R4, R97, UR4, R8 ;  /* 0x0000000461047c25 */ /* 0x000fe2000f8e0008 */
[----:B------:R-:W-:-:S03]  /*21d0*/  ULDC.64 UR4, c[0x0][0x5c0] ;  /* 0x0001700000047ab9 */ /* 0x000fc60000000a00 */
[----:B------:R-:W-:Y:S02]  /*21e0*/  IMAD.IADD R5, R5, 0x1, R3 ;  /* 0x0000000105057824 */ /* 0x000fe400078e0203 */
[-C--:B0-----:R-:W-:Y:S02]  /*21f0*/  IMAD R3, R15, R12.reuse, RZ ;  /* 0x0000000c0f037224 */ /* 0x081fe400078e02ff */
[----:B------:R-:W-:-:S04]  /*2200*/  IMAD.WIDE.U32 R4, R14, R12, R4 ;  /* 0x0000000c0e047225 */ /* 0x000fc800078e0004 */
[----:B------:R-:W-:Y:S01]  /*2210*/  IMAD R3, R14, R13, R3 ;  /* 0x0000000d0e037224 */ /* 0x000fe200078e0203 */
[----:B------:R-:W-:-:S04]  /*2220*/  IADD3 R4, P0, R4, UR4, RZ ;  /* 0x0000000404047c10 */ /* 0x000fc8000ff1e0ff */
[----:B------:R-:W-:Y:S01]  /*2230*/  IADD3.X R5, R5, UR5, R3, P0, !PT ;  /* 0x0000000505057c10 */ /* 0x000fe200087fe403 */
[----:B------:R-:W-:Y:S01]  /*2240*/  IMAD.IADD R3, R89, 0x1, -R98 ;  /* 0x0000000159037824 */ /* 0x000fe200078e0a62 */
[----:B-----5:R-:W-:Y:S02]  /*2250*/  ISETP.NE.AND P0, PT, R88, RZ, PT ;  /* 0x000000ff5800720c */ /* 0x020fe40003f05270 */
[----:B------:R-:W-:-:S04]  /*2260*/  LEA R6, P1, R12, R4, 0x3 ;  /* 0x000000040c067211 */ /* 0x000fc800078218ff */
[----:B------:R-:W-:-:S07]  /*2270*/  LEA.HI.X R7, R12, R5, R13, 0x3, P1 ;  /* 0x000000050c077211 */ /* 0x000fce00008f1c0d */
[----:B------:R-:W-:Y:S05]  /*2280*/  @!P0 BRA `(.L_x_29) ;  /* 0x0000002400608947 */ /* 0x000fea0003800000 */
[----:B------:R-:W0:Y:S01]  /*2290*/  LDC.64 R98, c[0x0][0x5b0] ;  /* 0x00016c00ff627b82 */ /* 0x000e220000000a00 */
[----:B------:R-:W-:Y:S01]  /*22a0*/  ULDC.64 UR4, c[0x0][0x5b8] ;  /* 0x00016e0000047ab9 */ /* 0x000fe20000000a00 */
[----:B------:R-:W-:Y:S01]  /*22b0*/  ISETP.GE.AND P1, PT, R102, 0x1, PT ;  /* 0x000000016600780c */ /* 0x000fe20003f26270 */
[----:B------:R-:W-:Y:S01]  /*22c0*/  IMAD R10, R11, UR4, RZ ;  /* 0x000000040b0a7c24 */ /* 0x000fe2000f8e02ff */
[----:B------:R-:W-:Y:S01]  /*22d0*/  BSSY B1, `(.L_x_30) ;  /* 0x000000e000017945 */ /* 0x000fe20003800000 */
[----:B------:R-:W-:Y:S01]  /*22e0*/  IMAD.WIDE.U32 R20, R97, UR4, R8 ;  /* 0x0000000461147c25 */ /* 0x000fe2000f8e0008 */
[----:B------:R-:W-:Y:S02]  /*22f0*/  ISETP.LT.OR P5, PT, R3, 0x1, !P1 ;  /* 0x000000010300780c */ /* 0x000fe40004fa1670 */
[----:B------:R-:W1:Y:S01]  /*2300*/  LDC.64 R100, c[0x0][0x5a8] ;  /* 0x00016a00ff647b82 */ /* 0x000e620000000a00 */
[----:B------:R-:W-:Y:S02]  /*2310*/  IMAD R13, R97, UR5, R10 ;  /* 0x00000005610d7c24 */ /* 0x000fe4000f8e020a */
[----:B------:R-:W-:-:S02]  /*2320*/  IMAD.MOV.U32 R12, RZ, RZ, R20 ;  /* 0x000000ffff0c7224 */ /* 0x000fc400078e0014 */
[----:B------:R-:W-:Y:S02]  /*2330*/  IMAD.IADD R13, R21, 0x1, R13 ;  /* 0x00000001150d7824 */ /* 0x000fe400078e020d */
[-C--:B0-----:R-:W-:Y:S02]  /*2340*/  IMAD R10, R15, R98.reuse, RZ ;  /* 0x000000620f0a7224 */ /* 0x081fe400078e02ff */
[----:B------:R-:W-:-:S04]  /*2350*/  IMAD.WIDE.U32 R8, R14, R98, R12 ;  /* 0x000000620e087225 */ /* 0x000fc800078e000c */
[----:B------:R-:W-:Y:S01]  /*2360*/  IMAD R97, R14, R99, R10 ;  /* 0x000000630e617224 */ /* 0x000fe200078e020a */
[----:B-1----:R-:W-:-:S04]  /*2370*/  IADD3 R8, P0, R8, R100, RZ ;  /* 0x0000006408087210 */ /* 0x002fc80007f1e0ff */
[----:B------:R-:W-:Y:S01]  /*2380*/  IADD3.X R9, R101, R9, R97, P0, !PT ;  /* 0x0000000965097210 */ /* 0x000fe200007fe461 */
[----:B------:R-:W-:Y:S08]  /*2390*/  @P5 BRA `(.L_x_31) ;  /* 0x0000000000045947 */ /* 0x000ff00003800000 */
[----:B------:R0:W5:Y:S02]  /*23a0*/  LDG.E.U8 R96, desc[UR36][R8.64] ;  /* 0x0000002408607981 */ /* 0x000164000c1e1100 */
.L_x_31:
[----:B------:R-:W-:Y:S05]  /*23b0*/  BSYNC B1 ;  /* 0x0000000000017941 */ /* 0x000fea0003800000 */
.L_x_30:
[----:B-----5:R-:W-:Y:S01]  /*23c0*/  LOP3.LUT R15, R96, 0xffff, RZ, 0xc0, !PT ;  /* 0x0000ffff600f7812 */ /* 0x020fe200078ec0ff */
[C---:B------:R-:W-:Y:S01]  /*23d0*/  IMAD.SHL.U32 R10, R98.reuse, 0x8, RZ ;  /* 0x00000008620a7824 */ /* 0x040fe200078e00ff */
[----:B------:R-:W-:Y:S01]  /*23e0*/  SHF.L.U64.HI R11, R98, 0x3, R99 ;  /* 0x00000003620b7819 */ /* 0x000fe20000010263 */
[----:B------:R-:W-:Y:S01]  /*23f0*/  BSSY B1, `(.L_x_32) ;  /* 0x000000e000017945 */ /* 0x000fe20003800000 */
[----:B------:R-:W-:Y:S02]  /*2400*/  PRMT R15, R15, 0x8880, RZ ;  /* 0x000088800f0f7816 */ /* 0x000fe400000000ff */
[----:B------:R-:W-:Y:S01]  /*2410*/  ISETP.LT.OR P2, PT, R3, 0x2, !P1 ;  /* 0x000000020300780c */ /* 0x000fe20004f41670 */
[----:B------:R-:W-:Y:S01]  /*2420*/  IMAD.WIDE.U32 R10, R14, R98, R10 ;  /* 0x000000620e0a7225 */ /* 0x000fe200078e000a */
[----:B------:R-:W-:-:S03]  /*2430*/  ISETP.GE.AND P0, PT, R102, 0x9, PT ;  /* 0x000000096600780c */ /* 0x000fc60003f06270 */
[----:B------:R-:W-:Y:S01]  /*2440*/  IMAD R14, R15, R88, RZ ;  /* 0x000000580f0e7224 */ /* 0x000fe200078e02ff */
[----:B------:R-:W-:Y:S01]  /*2450*/  IADD3 R10, P3, P4, R20, R100, R10 ;  /* 0x00000064140a7210 */ /* 0x000fe20007c7e00a */
[----:B------:R-:W-:Y:S02]  /*2460*/  IMAD.IADD R20, R97, 0x1, R11 ;  /* 0x0000000161147824 */ /* 0x000fe400078e020b */
[----:B------:R-:W-:-:S05]  /*2470*/  @!P5 IMAD R15, R24, R19, R14 ;  /* 0x00000013180fd224 */ /* 0x000fca00078e020e */
[----:B------:R1:W-:Y:S01]  /*2480*/  @!P5 STG.E.U8 desc[UR36][R4.64], R15 ;  /* 0x0000000f0400d986 */ /* 0x0003e2000c101124 */
[----:B------:R-:W-:Y:S05]  /*2490*/  @P2 BRA `(.L_x_33) ;  /* 0x00000000000c2947 */ /* 0x000fea0003800000 */
[----:B------:R-:W1:Y:S02]  /*24a0*/  LDG.E.U8 R96, desc[UR36][R8.64+0x1] ;  /* 0x0000012408607981 */ /* 0x000e64000c1e1100 */
[----:B-1----:R-:W-:-:S05]  /*24b0*/  PRMT R15, R96, 0x8880, RZ ;  /* 0x00008880600f7816 */ /* 0x002fca00000000ff */
[----:B------:R-:W-:-:S07]  /*24c0*/  IMAD R14, R15, R88, RZ ;  /* 0x000000580f0e7224 */ /* 0x000fce00078e02ff */
.L_x_33:
[----:B------:R-:W-:Y:S05]  /*24d0*/  BSYNC B1 ;  /* 0x0000000000017941 */ /* 0x000fea0003800000 */
.L_x_32:
[----:B------:R-:W-:Y:S01]  /*24e0*/  ISETP.LT.OR P5, PT, R3, 0x1, !P0 ;  /* 0x000000010300780c */ /* 0x000fe200047a1670 */
[----:B------:R-:W-:Y:S01]  /*24f0*/  @!P2 IMAD R25, R25, R19, R14 ;  /* 0x000000131919a224 */ /* 0x000fe200078e020e */
[----:B------:R-:W-:Y:S01]  /*2500*/  BSSY B1, `(.L_x_34) ;  /* 0x000000a000017945 */ /* 0x000fe20003800000 */
[----:B------:R-:W-:Y:S02]  /*2510*/  IADD3.X R11, R13, R101, R20, P3, P4 ;  /* 0x000000650d0b7210 */ /* 0x000fe40001fe8414 */
[C---:B------:R-:W-:Y:S01]  /*2520*/  ISETP.LT.OR P3, PT, R3.reuse, 0x2, !P0 ;  /* 0x000000020300780c */ /* 0x040fe20004761670 */
[----:B------:R2:W-:Y:S01]  /*2530*/  @!P2 STG.E.U8 desc[UR36][R4.64+0x1], R25 ;  /* 0x000001190400a986 */ /* 0x0005e2000c101124 */
[C---:B------:R-:W-:Y:S02]  /*2540*/  ISETP.LT.OR P4, PT, R3.reuse, 0x9, !P1 ;  /* 0x000000090300780c */ /* 0x040fe40004f81670 */
[----:B------:R-:W-:-:S04]  /*2550*/  ISETP.LT.OR P2, PT, R3, 0xa, !P1 ;  /* 0x0000000a0300780c */ /* 0x000fc80004f41670 */
[----:B------:R-:W-:Y:S09]  /*2560*/  @P5 BRA `(.L_x_35) ;  /* 0x00000000000c5947 */ /* 0x000ff20003800000 */
[----:B------:R-:W3:Y:S02]  /*2570*/  LDG.E.U8 R96, desc[UR36][R10.64] ;  /* 0x000000240a607981 */ /* 0x000ee4000c1e1100 */
[----:B---3--:R-:W-:-:S05]  /*2580*/  PRMT R13, R96, 0x8880, RZ ;  /* 0x00008880600d7816 */ /* 0x008fca00000000ff */
[----:B------:R-:W-:-:S07]  /*2590*/  IMAD R14, R13, R88, RZ ;  /* 0x000000580d0e7224 */ /* 0x000fce00078e02ff */
.L_x_35:
[----:B------:R-:W-:Y:S05]  /*25a0*/  BSYNC B1 ;  /* 0x0000000000017941 */ /* 0x000fea0003800000 */
.L_x_34:
[----:B------:R-:W-:Y:S01]  /*25b0*/  @!P5 IMAD R13, R26, R19, R14 ;  /* 0x000000131a0dd224 */ /* 0x000fe200078e020e */
[----:B------:R-:W-:Y:S04]  /*25c0*/  BSSY B1, `(.L_x_36) ;  /* 0x0000006000017945 */ /* 0x000fe80003800000 */
[----:B------:R3:W-:Y:S01]  /*25d0*/  @!P5 STG.E.U8 desc[UR36][R6.64], R13 ;  /* 0x0000000d0600d986 */ /* 0x0007e2000c101124 */
[----:B------:R-:W-:Y:S05]  /*25e0*/  @P3 BRA `(.L_x_37) ;  /* 0x00000000000c3947 */ /* 0x000fea0003800000 */
[----:B------:R-:W3:Y:S02]  /*25f0*/  LDG.E.U8 R96, desc[UR36][R10.64+0x1] ;  /* 0x000001240a607981 */ /* 0x000ee4000c1e1100 */
[----:B---3--:R-:W-:-:S05]  /*2600*/  PRMT R13, R96, 0x8880, RZ ;  /* 0x00008880600d7816 */ /* 0x008fca00000000ff */
[----:B------:R-:W-:-:S07]  /*2610*/  IMAD R14, R13, R88, RZ ;  /* 0x000000580d0e7224 */ /* 0x000fce00078e02ff */
.L_x_37:
[----:B------:R-:W-:Y:S05]  /*2620*/  BSYNC B1 ;  /* 0x0000000000017941 */ /* 0x000fea0003800000 */
.L_x_36:
[----:B------:R-:W-:Y:S01]  /*2630*/  @!P3 IMAD R27, R27, R19, R14 ;  /* 0x000000131b1bb224 */ /* 0x000fe200078e020e */
[----:B------:R-:W-:Y:S04]  /*2640*/  BSSY B1, `(.L_x_38) ;  /* 0x0000006000017945 */ /* 0x000fe80003800000 */
[----:B------:R4:W-:Y:S01]  /*2650*/  @!P3 STG.E.U8 desc[UR36][R6.64+0x1], R27 ;  /* 0x0000011b0600b986 */ /* 0x0009e2000c101124 */
[----:B------:R-:W-:Y:S05]  /*2660*/  @P4 BRA `(.L_x_39) ;  /* 0x00000000000c4947 */ /* 0x000fea0003800000 */
[----:B------:R-:W3:Y:S02]  /*2670*/  LDG.E.U8 R96, desc[UR36][R8.64+0x8] ;  /* 0x0000082408607981 */ /* 0x000ee4000c1e1100 */
[----:B---3--:R-:W-:-:S05]  /*2680*/  PRMT R13, R96, 0x8880, RZ ;  /* 0x00008880600d7816 */ /* 0x008fca00000000ff */
[----:B------:R-:W-:-:S07]  /*2690*/  IMAD R14, R13, R88, RZ ;  /* 0x000000580d0e7224 */ /* 0x000fce00078e02ff */
.L_x_39:
[----:B------:R-:W-:Y:S05]  /*26a0*/  BSYNC B1 ;  /* 0x0000000000017941 */ /* 0x000fea0003800000 */
.L_x_38:
[----:B---3--:R-:W-:Y:S01]  /*26b0*/  @!P4 IMAD R13, R28, R19, R14 ;  /* 0x000000131c0dc224 */ /* 0x008fe200078e020e */
[----:B------:R-:W-:Y:S04]  /*26c0*/  BSSY B1, `(.L_x_40) ;  /* 0x0000006000017945 */ /* 0x000fe80003800000 */
[----:B------:R3:W-:Y:S01]  /*26d0*/  @!P4 STG.E.U8 desc[UR36][R4.64+0x8], R13 ;  /* 0x0000080d0400c986 */ /* 0x0007e2000c101124 */
[----:B------:R-:W-:Y:S05]  /*26e0*/  @P2 BRA `(.L_x_41) ;  /* 0x00000000000c2947 */ /* 0x000fea0003800000 */
[----:B------:R-:W3:Y:S02]  /*26f0*/  LDG.E.U8 R96, desc[UR36][R8.64+0x9] ;  /* 0x0000092408607981 */ /* 0x000ee4000c1e1100 */
[----:B---3--:R-:W-:-:S05]  /*2700*/  PRMT R13, R96, 0x8880, RZ ;  /* 0x00008880600d7816 */ /* 0x008fca00000000ff */
[----:B------:R-:W-:-:S07]  /*2710*/  IMAD R14, R13, R88, RZ ;  /* 0x000000580d0e7224 */ /* 0x000fce00078e02ff */
.L_x_41:
[----:B------:R-:W-:Y:S05]  /*2720*/  BSYNC B1 ;  /* 0x0000000000017941 */ /* 0x000fea0003800000 */
.L_x_40:
[----:B------:R-:W-:Y:S01]  /*2730*/  ISETP.LT.OR P4, PT, R3, 0x9, !P0 ;  /* 0x000000090300780c */ /* 0x000fe20004781670 */
[----:B------:R-:W-:Y:S01]  /*2740*/  @!P2 IMAD R29, R29, R19, R14 ;  /* 0x000000131d1da224 */ /* 0x000fe200078e020e */
[----:B------:R-:W-:Y:S01]  /*2750*/  BSSY B1, `(.L_x_42) ;  /* 0x0000009000017945 */ /* 0x000fe20003800000 */
[C---:B------:R-:W-:Y:S02]  /*2760*/  ISETP.LT.OR P3, PT, R3.reuse, 0xa, !P0 ;  /* 0x0000000a0300780c */ /* 0x040fe40004761670 */
[C---:B------:R-:W-:Y:S01]  /*2770*/  ISETP.LT.OR P5, PT, R3.reuse, 0x11, !P1 ;  /* 0x000000110300780c */ /* 0x040fe20004fa1670 */
[----:B------:R0:W-:Y:S01]  /*2780*/  @!P2 STG.E.U8 desc[UR36][R4.64+0x9], R29 ;  /* 0x0000091d0400a986 */ /* 0x0001e2000c101124 */
[----:B------:R-:W-:-:S06]  /*2790*/  ISETP.LT.OR P2, PT, R3, 0x12, !P1 ;  /* 0x000000120300780c */ /* 0x000fcc0004f41670 */
[----:B------:R-:W-:Y:S07]  /*27a0*/  @P4 BRA `(.L_x_43) ;  /* 0x00000000000c4947 */ /* 0x000fee0003800000 */
[----:B------:R-:W3:Y:S02]  /*27b0*/  LDG.E.U8 R96, desc[UR36][R10.64+0x8] ;  /* 0x000008240a607981 */ /* 0x000ee4000c1e1100 */
[----:B---3--:R-:W-:-:S05]  /*27c0*/  PRMT R13, R96, 0x8880, RZ ;  /* 0x00008880600d7816 */ /* 0x008fca00000000ff */
[----:B------:R-:W-:-:S07]  /*27d0*/  IMAD R14, R13, R88, RZ ;  /* 0x000000580d0e7224 */ /* 0x000fce00078e02ff */
.L_x_43:
[----:B------:R-:W-:Y:S05]  /*27e0*/  BSYNC B1 ;  /* 0x0000000000017941 */ /* 0x000fea0003800000 */
.L_x_42:
[----:B---3--:R-:W-:Y:S01]  /*27f0*/  @!P4 IMAD R13, R30, R19, R14 ;  /* 0x000000131e0dc224 */ /* 0x008fe200078e020e */
[----:B------:R-:W-:Y:S04]  /*2800*/  BSSY B1, `(.L_x_44) ;  /* 0x0000006000017945 */ /* 0x000fe80003800000 */
[----:B------:R3:W-:Y:S01]  /*2810*/  @!P4 STG.E.U8 desc[UR36][R6.64+0x8], R13 ;  /* 0x0000080d0600c986 */ /* 0x0007e2000c101124 */
[----:B------:R-:W-:Y:S05]  /*2820*/  @P3 BRA `(.L_x_45) ;  /* 0x00000000000c3947 */ /* 0x000fea0003800000 */
[----:B------:R-:W3:Y:S02]  /*2830*/  LDG.E.U8 R96, desc[UR36][R10.64+0x9] ;  /* 0x000009240a607981 */ /* 0x000ee4000c1e1100 */
[----:B---3--:R-:W-:-:S05]  /*2840*/  PRMT R13, R96, 0x8880, RZ ;  /* 0x00008880600d7816 */ /* 0x008fca00000000ff */
[----:B------:R-:W-:-:S07]  /*2850*/  IMAD R14, R13, R88, RZ ;  /* 0x000000580d0e7224 */ /* 0x000fce00078e02ff */
.L_x_45:
[----:B------:R-:W-:Y:S05]  /*2860*/  BSYNC B1 ;  /* 0x0000000000017941 */ /* 0x000fea0003800000 */
.L_x_44:
[----:B------:R-:W-:Y:S01]  /*2870*/  @!P3 IMAD R31, R31, R19, R14 ;  /* 0x000000131f1fb224 */ /* 0x000fe200078e020e */
[----:B------:R-:W-:Y:S04]  /*2880*/  BSSY B1, `(.L_x_46) ;  /* 0x0000006000017945 */ /* 0x000fe80003800000 */
[----:B------:R0:W-:Y:S01]  /*2890*/  @!P3 STG.E.U8 desc[UR36][R6.64+0x9], R31 ;  /* 0x0000091f0600b986 */ /* 0x0001e2000c101124 */
[----:B------:R-:W-:Y:S05]  /*28a0*/  @P5 BRA `(.L_x_47) ;  /* 0x00000000000c5947 */ /* 0x000fea0003800000 */
[----:B------:R-:W3:Y:S02]  /*28b0*/  LDG.E.U8 R96, desc[UR36][R8.64+0x10] ;  /* 0x0000102408607981 */ /* 0x000ee4000c1e1100 */
[----:B---3--:R-:W-:-:S05]  /*28c0*/  PRMT R13, R96, 0x8880, RZ ;  /* 0x00008880600d7816 */ /* 0x008fca00000000ff */
[----:B------:R-:W-:-:S07]  /*28d0*/  IMAD R14, R13, R88, RZ ;  /* 0x000000580d0e7224 */ /* 0x000fce00078e02ff */
.L_x_47:
[----:B------:R-:W-:Y:S05]  /*28e0*/  BSYNC B1 ;  /* 0x0000000000017941 */ /* 0x000fea0003800000 */
.L_x_46:
[----:B---3--:R-:W-:Y:S01]  /*28f0*/  @!P5 IMAD R13, R32, R19, R14 ;  /* 0x00000013200dd224 */ /* 0x008fe200078e020e */
[----:B------:R-:W-:Y:S04]  /*2900*/  BSSY B1, `(.L_x_48) ;  /* 0x0000006000017945 */ /* 0x000fe80003800000 */
[----:B------:R3:W-:Y:S01]  /*2910*/  @!P5 STG.E.U8 desc[UR36][R4.64+0x10], R13 ;  /* 0x0000100d0400d986 */ /* 0x0007e2000c101124 */
[----:B------:R-:W-:Y:S05]  /*2920*/  @P2 BRA `(.L_x_49) ;  /* 0x00000000000c2947 */ /* 0x000fea0003800000 */
[----:B------:R-:W3:Y:S02]  /*2930*/  LDG.E.U8 R96, desc[UR36][R8.64+0x11] ;  /* 0x0000112408607981 */ /* 0x000ee4000c1e1100 */
[----:B---3--:R-:W-:-:S05]  /*2940*/  PRMT R13, R96, 0x8880, RZ ;  /* 0x00008880600d7816 */ /* 0x008fca00000000ff */
[----:B------:R-:W-:-:S07]  /*2950*/  IMAD R14, R13, R88, RZ ;  /* 0x000000580d0e7224 */ /* 0x000fce00078e02ff */
.L_x_49:
[----:B------:R-:W-:Y:S05]  /*2960*/  BSYNC B1 ;  /* 0x0000000000017941 */ /* 0x000fea0003800000 */
.L_x_48:
        /* <DEDUP_REMOVED lines=11> */
.L_x_51:
[----:B------:R-:W-:Y:S05]  /*2a20*/  BSYNC B1 ;  /* 0x0000000000017941 */ /* 0x000fea0003800000 */
.L_x_50:
[----:B---3--:R-:W-:Y:S01]  /*2a30*/  @!P4 IMAD R13, R34, R19, R14 ;  /* 0x00000013220dc224 */ /* 0x008fe200078e020e */
[----:B------:R-:W-:Y:S04]  /*2a40*/  BSSY B1, `(.L_x_52) ;  /* 0x0000006000017945 */ /* 0x000fe80003800000 */
[----:B------:R3:W-:Y:S01]  /*2a50*/  @!P4 STG.E.U8 desc[UR36][R6.64+0x10], R13 ;  /* 0x0000100d0600c986 */ /* 0x0007e2000c101124 */
[----:B------:R-:W-:Y:S05]  /*2a60*/  @P3 BRA `(.L_x_53) ;  /* 0x00000000000c3947 */ /* 0x000fea0003800000 */
[----:B------:R-:W3:Y:S02]  /*2a70*/  LDG.E.U8 R96, desc[UR36][R10.64+0x11] ;  /* 0x000011240a607981 */ /* 0x000ee4000c1e1100 */
[----:B---3--:R-:W-:-:S05]  /*2a80*/  PRMT R13, R96, 0x8880, RZ ;  /* 0x00008880600d7816 */ /* 0x008fca00000000ff */
[----:B------:R-:W-:-:S07]  /*2a90*/  IMAD R14, R13, R88, RZ ;  /* 0x000000580d0e7224 */ /* 0x000fce00078e02ff */
.L_x_53:
[----:B------:R-:W-:Y:S05]  /*2aa0*/  BSYNC B1 ;  /* 0x0000000000017941 */ /* 0x000fea0003800000 */
.L_x_52:
[----:B------:R-:W-:Y:S01]  /*2ab0*/  @!P3 IMAD R35, R35, R19, R14 ;  /* 0x000000132323b224 */ /* 0x000fe200078e020e */
[----:B------:R-:W-:Y:S04]  /*2ac0*/  BSSY B1, `(.L_x_54) ;  /* 0x0000006000017945 */ /* 0x000fe80003800000 */
[----:B------:R0:W-:Y:S01]  /*2ad0*/  @!P3 STG.E.U8 desc[UR36][R6.64+0x11], R35 ;  /* 0x000011230600b986 */ /* 0x0001e2000c101124 */
[----:B------:R-:W-:Y:S05]  /*2ae0*/  @P5 BRA `(.L_x_55) ;  /* 0x00000000000c5947 */ /* 0x000fea0003800000 */
[----:B------:R-:W3:Y:S02]  /*2af0*/  LDG.E.U8 R96, desc[UR36][R8.64+0x18] ;  /* 0x0000182408607981 */ /* 0x000ee4000c1e1100 */
[----:B---3--:R-:W-:-:S05]  /*2b00*/  PRMT R13, R96, 0x8880, RZ ;  /* 0x00008880600d7816 */ /* 0x008fca00000000ff */
[----:B------:R-:W-:-:S07]  /*2b10*/  IMAD R14, R13, R88, RZ ;  /* 0x000000580d0e7224 */ /* 0x000fce00078e02ff */
.L_x_55:
[----:B------:R-:W-:Y:S05]  /*2b20*/  BSYNC B1 ;  /* 0x0000000000017941 */ /* 0x000fea0003800000 */
.L_x_54:
[----:B---3--:R-:W-:Y:S01]  /*2b30*/  @!P5 IMAD R13, R36, R19, R14 ;  /* 0x00000013240dd224 */ /* 0x008fe200078e020e */
[----:B------:R-:W-:Y:S04]  /*2b40*/  BSSY B1, `(.L_x_56) ;  /* 0x0000006000017945 */ /* 0x000fe80003800000 */
[----:B------:R3:W-:Y:S01]  /*2b50*/  @!P5 STG.E.U8 desc[UR36][R4.64+0x18], R13 ;  /* 0x0000180d0400d986 */ /* 0x0007e2000c101124 */
[----:B------:R-:W-:Y:S05]  /*2b60*/  @P2 BRA `(.L_x_57) ;  /* 0x00000000000c2947 */ /* 0x000fea0003800000 */
[----:B------:R-:W3:Y:S02]  /*2b70*/  LDG.E.U8 R96, desc[UR36][R8.64+0x19] ;  /* 0x0000192408607981 */ /* 0x000ee4000c1e1100 */
[----:B---3--:R-:W-:-:S05]  /*2b80*/  PRMT R13, R96, 0x8880, RZ ;  /* 0x00008880600d7816 */ /* 0x008fca00000000ff */
[----:B------:R-:W-:-:S07]  /*2b90*/  IMAD R14, R13, R88, RZ ;  /* 0x000000580d0e7224 */ /* 0x000fce00078e02ff */
.L_x_57:
[----:B------:R-:W-:Y:S05]  /*2ba0*/  BSYNC B1 ;  /* 0x0000000000017941 */ /* 0x000fea0003800000 */
.L_x_56:
        /* <DEDUP_REMOVED lines=11> */
.L_x_59:
[----:B------:R-:W-:Y:S05]  /*2c60*/  BSYNC B1 ;  /* 0x0000000000017941 */ /* 0x000fea0003800000 */
.L_x_58:
[----:B---3--:R-:W-:Y:S01]  /*2c70*/  @!P4 IMAD R13, R38, R19, R14 ;  /* 0x00000013260dc224 */ /* 0x008fe200078e020e */
[----:B------:R-:W-:Y:S04]  /*2c80*/  BSSY B1, `(.L_x_60) ;  /* 0x0000006000017945 */ /* 0x000fe80003800000 */
[----:B------:R3:W-:Y:S01]  /*2c90*/  @!P4 STG.E.U8 desc[UR36][R6.64+0x18], R13 ;  /* 0x0000180d0600c986 */ /* 0x0007e2000c101124 */
[----:B------:R-:W-:Y:S05]  /*2ca0*/  @P3 BRA `(.L_x_61) ;  /* 0x00000000000c3947 */ /* 0x000fea0003800000 */
[----:B------:R-:W3:Y:S02]  /*2cb0*/  LDG.E.U8 R96, desc[UR36][R10.64+0x19] ;  /* 0x000019240a607981 */ /* 0x000ee4000c1e1100 */
[----:B---3--:R-:W-:-:S05]  /*2cc0*/  PRMT R13, R96, 0x8880, RZ ;  /* 0x00008880600d7816 */ /* 0x008fca00000000ff */
[----:B------:R-:W-:-:S07]  /*2cd0*/  IMAD R14, R13, R88, RZ ;  /* 0x000000580d0e7224 */ /* 0x000fce00078e02ff */
.L_x_61:
[----:B------:R-:W-:Y:S05]  /*2ce0*/  BSYNC B1 ;  /* 0x0000000000017941 */ /* 0x000fea0003800000 */
.L_x_60:
[----:B------:R-:W-:Y:S01]  /*2cf0*/  @!P3 IMAD R39, R39, R19, R14 ;  /* 0x000000132727b224 */ /* 0x000fe200078e020e */
[----:B------:R-:W-:Y:S04]  /*2d00*/  BSSY B1, `(.L_x_62) ;  /* 0x0000006000017945 */ /* 0x000fe80003800000 */
[----:B------:R0:W-:Y:S01]  /*2d10*/  @!P3 STG.E.U8 desc[UR36][R6.64+0x19], R39 ;  /* 0x000019270600b986 */ /* 0x0001e2000c101124 */
[----:B------:R-:W-:Y:S05]  /*2d20*/  @P5 BRA `(.L_x_63) ;  /* 0x00000000000c5947 */ /* 0x000fea0003800000 */
[----:B------:R-:W3:Y:S02]  /*2d30*/  LDG.E.U8 R96, desc[UR36][R8.64+0x20] ;  /* 0x0000202408607981 */ /* 0x000ee4000c1e1100 */
[----:B---3--:R-:W-:-:S05]  /*2d40*/  PRMT R13, R96, 0x8880, RZ ;  /* 0x00008880600d7816 */ /* 0x008fca00000000ff */
[----:B------:R-:W-:-:S07]  /*2d50*/  IMAD R14, R13, R88, RZ ;  /* 0x000000580d0e7224 */ /* 0x000fce00078e02ff */
.L_x_63:
[----:B------:R-:W-:Y:S05]  /*2d60*/  BSYNC B1 ;  /* 0x0000000000017941 */ /* 0x000fea0003800000 */
.L_x_62:
[----:B---3--:R-:W-:Y:S01]  /*2d70*/  @!P5 IMAD R13, R40, R19, R14 ;  /* 0x00000013280dd224 */ /* 0x008fe200078e020e */
[----:B------:R-:W-:Y:S04]  /*2d80*/  BSSY B1, `(.L_x_64) ;  /* 0x0000006000017945 */ /* 0x000fe80003800000 */
[----:B------:R3:W-:Y:S01]  /*2d90*/  @!P5 STG.E.U8 desc[UR36][R4.64+0x20], R13 ;  /* 0x0000200d0400d986 */ /* 0x0007e2000c101124 */
[----:B------:R-:W-:Y:S05]  /*2da0*/  @P2 BRA `(.L_x_65) ;  /* 0x00000000000c2947 */ /* 0x000fea0003800000 */
[----:B------:R-:W3:Y:S02]  /*2db0*/  LDG.E.U8 R96, desc[UR36][R8.64+0x21] ;  /* 0x0000212408607981 */ /* 0x000ee4000c1e1100 */
[----:B---3--:R-:W-:-:S05]  /*2dc0*/  PRMT R13, R96, 0x8880, RZ ;  /* 0x00008880600d7816 */ /* 0x008fca00000000ff */
[----:B------:R-:W-:-:S07]  /*2dd0*/  IMAD R14, R13, R88, RZ ;  /* 0x000000580d0e7224 */ /* 0x000fce00078e02ff */
.L_x_65:
[----:B------:R-:W-:Y:S05]  /*2de0*/  BSYNC B1 ;  /* 0x0000000000017941 */ /* 0x000fea0003800000 */
.L_x_64:
        /* <DEDUP_REMOVED lines=11> */
.L_x_67:
[----:B------:R-:W-:Y:S05]  /*2ea0*/  BSYNC B1 ;  /* 0x0000000000017941 */ /* 0x000fea0003800000 */
.L_x_66:
[----:B---3--:R-:W-:Y:S01]  /*2eb0*/  @!P4 IMAD R13, R42, R19, R14 ;  /* 0x000000132a0dc224 */ /* 0x008fe200078e020e */
[----:B------:R-:W-:Y:S04]  /*2ec0*/  BSSY B1, `(.L_x_68) ;  /* 0x0000006000017945 */ /* 0x000fe80003800000 */
[----:B------:R3:W-:Y:S01]  /*2ed0*/  @!P4 STG.E.U8 desc[UR36][R6.64+0x20], R13 ;  /* 0x0000200d0600c986 */ /* 0x0007e2000c101124 */
[----:B------:R-:W-:Y:S05]  /*2ee0*/  @P3 BRA `(.L_x_69) ;  /* 0x00000000000c3947 */ /* 0x000fea0003800000 */
[----:B------:R-:W3:Y:S02]  /*2ef0*/  LDG.E.U8 R96, desc[UR36][R10.64+0x21] ;  /* 0x000021240a607981 */ /* 0x000ee4000c1e1100 */
[----:B---3--:R-:W-:-:S05]  /*2f00*/  PRMT R13, R96, 0x8880, RZ ;  /* 0x00008880600d7816 */ /* 0x008fca00000000ff */
[----:B------:R-:W-:-:S07]  /*2f10*/  IMAD R14, R13, R88, RZ ;  /* 0x000000580d0e7224 */ /* 0x000fce00078e02ff */
.L_x_69:
[----:B------:R-:W-:Y:S05]  /*2f20*/  BSYNC B1 ;  /* 0x0000000000017941 */ /* 0x000fea0003800000 */
.L_x_68:
[----:B------:R-:W-:Y:S01]  /*2f30*/  @!P3 IMAD R43, R43, R19, R14 ;  /* 0x000000132b2bb224 */ /* 0x000fe200078e020e */
[----:B------:R-:W-:Y:S04]  /*2f40*/  BSSY B1, `(.L_x_70) ;  /* 0x0000006000017945 */ /* 0x000fe80003800000 */
[----:B------:R0:W-:Y:S01]  /*2f50*/  @!P3 STG.E.U8 desc[UR36][R6.64+0x21], R43 ;  /* 0x0000212b0600b986 */ /* 0x0001e2000c101124 */
[----:B------:R-:W-:Y:S05]  /*2f60*/  @P5 BRA `(.L_x_71) ;  /* 0x00000000000c5947 */ /* 0x000fea0003800000 */
[----:B------:R-:W3:Y:S02]  /*2f70*/  LDG.E.U8 R96, desc[UR36][R8.64+0x28] ;  /* 0x0000282408607981 */ /* 0x000ee4000c1e1100 */
[----:B---3--:R-:W-:-:S05]  /*2f80*/  PRMT R13, R96, 0x8880, RZ ;  /* 0x00008880600d7816 */ /* 0x008fca00000000ff */
[----:B------:R-:W-:-:S07]  /*2f90*/  IMAD R14, R13, R88, RZ ;  /* 0x000000580d0e7224 */ /* 0x000fce00078e02ff */
.L_x_71:
[----:B------:R-:W-:Y:S05]  /*2fa0*/  BSYNC B1 ;  /* 0x0000000000017941 */ /* 0x000fea0003800000 */
.L_x_70:
[----:B---3--:R-:W-:Y:S01]  /*2fb0*/  @!P5 IMAD R13, R44, R19, R14 ;  /* 0x000000132c0dd224 */ /* 0x008fe200078e020e */
[----:B------:R-:W-:Y:S04]  /*2fc0*/  BSSY B1, `(.L_x_72) ;  /* 0x0000006000017945 */ /* 0x000fe80003800000 */
[----:B------:R3:W-:Y:S01]  /*2fd0*/  @!P5 STG.E.U8 desc[UR36][R4.64+0x28], R13 ;  /* 0x0000280d0400d986 */ /* 0x0007e2000c101124 */
[----:B------:R-:W-:Y:S05]  /*2fe0*/  @P2 BRA `(.L_x_73) ;  /* 0x00000000000c2947 */ /* 0x000fea0003800000 */
[----:B------:R-:W3:Y:S02]  /*2ff0*/  LDG.E.U8 R96, desc[UR36][R8.64+0x29] ;  /* 0x0000292408607981 */ /* 0x000ee4000c1e1100 */
[----:B---3--:R-:W-:-:S05]  /*3000*/  PRMT R13, R96, 0x8880, RZ ;  /* 0x00008880600d7816 */ /* 0x008fca00000000ff */
[----:B------:R-:W-:-:S07]  /*3010*/  IMAD R14, R13, R88, RZ ;  /* 0x000000580d0e7224 */ /* 0x000fce00078e02ff */
.L_x_73:
[----:B------:R-:W-:Y:S05]  /*3020*/  BSYNC B1 ;  /* 0x0000000000017941 */ /* 0x000fea0003800000 */
.L_x_72:
        /* <DEDUP_REMOVED lines=11> */
.L_x_75:
[----:B------:R-:W-:Y:S05]  /*30e0*/  BSYNC B1 ;  /* 0x0000000000017941 */ /* 0x000fea0003800000 */
.L_x_74:
[----:B---3--:R-:W-:Y:S01]  /*30f0*/  @!P4 IMAD R13, R46, R19, R14 ;  /* 0x000000132e0dc224 */ /* 0x008fe200078e020e */
[----:B------:R-:W-:Y:S04]  /*3100*/  BSSY B1, `(.L_x_76) ;  /* 0x0000006000017945 */ /* 0x000fe80003800000 */
[----:B------:R3:W-:Y:S01]  /*3110*/  @!P4 STG.E.U8 desc[UR36][R6.64+0x28], R13 ;  /* 0x0000280d0600c986 */ /* 0x0007e2000c101124 */
[----:B------:R-:W-:Y:S05]  /*3120*/  @P3 BRA `(.L_x_77) ;  /* 0x00000000000c3947 */ /* 0x000fea0003800000 */
[----:B------:R-:W3:Y:S02]  /*3130*/  LDG.E.U8 R96, desc[UR36][R10.64+0x29] ;  /* 0x000029240a607981 */ /* 0x000ee4000c1e1100 */
[----:B---3--:R-:W-:-:S05]  /*3140*/  PRMT R13, R96, 0x8880, RZ ;  /* 0x00008880600d7816 */ /* 0x008fca00000000ff */
[----:B------:R-:W-:-:S07]  /*3150*/  IMAD R14, R13, R88, RZ ;  /* 0x000000580d0e7224 */ /* 0x000fce00078e02ff */
.L_x_77:
[----:B------:R-:W-:Y:S05]  /*3160*/  BSYNC B1 ;  /* 0x0000000000017941 */ /* 0x000fea0003800000 */
.L_x_76:
[----:B------:R-:W-:Y:S01]  /*3170*/  @!P3 IMAD R47, R47, R19, R14 ;  /* 0x000000132f2fb224 */ /* 0x000fe200078e020e */
[----:B------:R-:W-:Y:S04]  /*3180*/  BSSY B1, `(.L_x_78) ;  /* 0x0000006000017945 */ /* 0x000fe80003800000 */
[----:B------:R0:W-:Y:S01]  /*3190*/  @!P3 STG.E.U8 desc[UR36][R6.64+0x29], R47 ;  /* 0x0000292f0600b986 */ /* 0x0001e2000c101124 */
[----:B------:R-:W-:Y:S05]  /*31a0*/  @P5 BRA `(.L_x_79) ;  /* 0x00000000000c5947 */ /* 0x000fea0003800000 */
[----:B------:R-:W3:Y:S02]  /*31b0*/  LDG.E.U8 R96, desc[UR36][R8.64+0x30] ;  /* 0x0000302408607981 */ /* 0x000ee4000c1e1100 */
[----:B---3--:R-:W-:-:S05]  /*31c0*/  PRMT R13, R96, 0x8880, RZ ;  /* 0x00008880600d7816 */ /* 0x008fca00000000ff */
[----:B------:R-:W-:-:S07]  /*31d0*/  IMAD R14, R13, R88, RZ ;  /* 0x000000580d0e7224 */ /* 0x000fce00078e02ff */
.L_x_79:
[----:B------:R-:W-:Y:S05]  /*31e0*/  BSYNC B1 ;  /* 0x0000000000017941 */ /* 0x000fea0003800000 */
.L_x_78:
[----:B---3--:R-:W-:Y:S01]  /*31f0*/  @!P5 IMAD R13, R48, R19, R14 ;  /* 0x00000013300dd224 */ /* 0x008fe200078e020e */
[----:B------:R-:W-:Y:S04]  /*3200*/  BSSY B1, `(.L_x_80) ;  /* 0x0000006000017945 */ /* 0x000fe80003800000 */
[----:B------:R3:W-:Y:S01]  /*3210*/  @!P5 STG.E.U8 desc[UR36][R4.64+0x30], R13 ;  /* 0x0000300d0400d986 */ /* 0x0007e2000c101124 */
[----:B------:R-:W-:Y:S05]  /*3220*/  @P2 BRA `(.L_x_81) ;  /* 0x00000000000c2947 */ /* 0x000fea0003800000 */
[----:B------:R-:W3:Y:S02]  /*3230*/  LDG.E.U8 R96, desc[UR36][R8.64+0x31] ;  /* 0x0000312408607981 */ /* 0x000ee4000c1e1100 */
[----:B---3--:R-:W-:-:S05]  /*3240*/  PRMT R13, R96, 0x8880, RZ ;  /* 0x00008880600d7816 */ /* 0x008fca00000000ff */
[----:B------:R-:W-:-:S07]  /*3250*/  IMAD R14, R13, R88, RZ ;  /* 0x000000580d0e7224 */ /* 0x000fce00078e02ff */
.L_x_81:
[----:B------:R-:W-:Y:S05]  /*3260*/  BSYNC B1 ;  /* 0x0000000000017941 */ /* 0x000fea0003800000 */
.L_x_80:
        /* <DEDUP_REMOVED lines=11> */
.L_x_83:
[----:B------:R-:W-:Y:S05]  /*3320*/  BSYNC B1 ;  /* 0x0000000000017941 */ /* 0x000fea0003800000 */
.L_x_82:
[----:B---3--:R-:W-:Y:S01]  /*3330*/  @!P4 IMAD R13, R50, R19, R14 ;  /* 0x00000013320dc224 */ /* 0x008fe200078e020e */
[----:B------:R-:W-:Y:S04]  /*3340*/  BSSY B1, `(.L_x_84) ;  /* 0x0000006000017945 */ /* 0x000fe80003800000 */
[----:B------:R3:W-:Y:S01]  /*3350*/  @!P4 STG.E.U8 desc[UR36][R6.64+0x30], R13 ;  /* 0x0000300d0600c986 */ /* 0x0007e2000c101124 */
[----:B------:R-:W-:Y:S05]  /*3360*/  @P3 BRA `(.L_x_85) ;  /* 0x00000000000c3947 */ /* 0x000fea0003800000 */
[----:B------:R-:W3:Y:S02]  /*3370*/  LDG.E.U8 R96, desc[UR36][R10.64+0x31] ;  /* 0x000031240a607981 */ /* 0x000ee4000c1e1100 */
[----:B---3--:R-:W-:-:S05]  /*3380*/  PRMT R13, R96, 0x8880, RZ ;  /* 0x00008880600d7816 */ /* 0x008fca00000000ff */
[----:B------:R-:W-:-:S07]  /*3390*/  IMAD R14, R13, R88, RZ ;  /* 0x000000580d0e7224 */ /* 0x000fce00078e02ff */
.L_x_85:
[----:B------:R-:W-:Y:S05]  /*33a0*/  BSYNC B1 ;  /* 0x0000000000017941 */ /* 0x000fea0003800000 */
.L_x_84:
[----:B------:R-:W-:Y:S01]  /*33b0*/  @!P3 IMAD R51, R51, R19, R14 ;  /* 0x000000133333b224 */ /* 0x000fe200078e020e */
[----:B------:R-:W-:Y:S04]  /*33c0*/  BSSY B1, `(.L_x_86) ;  /* 0x0000006000017945 */ /* 0x000fe80003800000 */
[----:B------:R0:W-:Y:S01]  /*33d0*/  @!P3 STG.E.U8 desc[UR36][R6.64+0x31], R51 ;  /* 0x000031330600b986 */ /* 0x0001e2000c101124 */
[----:B------:R-:W-:Y:S05]  /*33e0*/  @P5 BRA `(.L_x_87) ;  /* 0x00000000000c5947 */ /* 0x000fea0003800000 */
[----:B------:R-:W3:Y:S02]  /*33f0*/  LDG.E.U8 R96, desc[UR36][R8.64+0x38] ;  /* 0x0000382408607981 */ /* 0x000ee4000c1e1100 */
[----:B---3--:R-:W-:-:S05]  /*3400*/  PRMT R13, R96, 0x8880, RZ ;  /* 0x00008880600d7816 */ /* 0x008fca00000000ff */
[----:B------:R-:W-:-:S07]  /*3410*/  IMAD R14, R13, R88, RZ ;  /* 0x000000580d0e7224 */ /* 0x000fce00078e02ff */
.L_x_87:
[----:B------:R-:W-:Y:S05]  /*3420*/  BSYNC B1 ;  /* 0x0000000000017941 */ /* 0x000fea0003800000 */
.L_x_86:
[----:B---3--:R-:W-:Y:S01]  /*3430*/  @!P5 IMAD R13, R52, R19, R14 ;  /* 0x00000013340dd224 */ /* 0x008fe200078e020e */
[----:B------:R-:W-:Y:S04]  /*3440*/  BSSY B1, `(.L_x_88) ;  /* 0x0000006000017945 */ /* 0x000fe80003800000 */
[----:B------:R3:W-:Y:S01]  /*3450*/  @!P5 STG.E.U8 desc[UR36][R4.64+0x38], R13 ;  /* 0x0000380d0400d986 */ /* 0x0007e2000c101124 */
[----:B------:R-:W-:Y:S05]  /*3460*/  @P2 BRA `(.L_x_89) ;  /* 0x00000000000c2947 */ /* 0x000fea0003800000 */
[----:B------:R-:W3:Y:S02]  /*3470*/  LDG.E.U8 R96, desc[UR36][R8.64+0x39] ;  /* 0x0000392408607981 */ /* 0x000ee4000c1e1100 */
[----:B---3--:R-:W-:-:S05]  /*3480*/  PRMT R13, R96, 0x8880, RZ ;  /* 0x00008880600d7816 */ /* 0x008fca00000000ff */
[----:B------:R-:W-:-:S07]  /*3490*/  IMAD R14, R13, R88, RZ ;  /* 0x000000580d0e7224 */ /* 0x000fce00078e02ff */
.L_x_89:
[----:B------:R-:W-:Y:S05]  /*34a0*/  BSYNC B1 ;  /* 0x0000000000017941 */ /* 0x000fea0003800000 */
.L_x_88:
        /* <DEDUP_REMOVED lines=11> */
.L_x_91:
[----:B------:R-:W-:Y:S05]  /*3560*/  BSYNC B1 ;  /* 0x0000000000017941 */ /* 0x000fea0003800000 */
.L_x_90:
[----:B---3--:R-:W-:Y:S01]  /*3570*/  @!P4 IMAD R13, R54, R19, R14 ;  /* 0x00000013360dc224 */ /* 0x008fe200078e020e */
[----:B------:R-:W-:Y:S04]  /*3580*/  BSSY B1, `(.L_x_92) ;  /* 0x0000006000017945 */ /* 0x000fe80003800000 */
[----:B------:R3:W-:Y:S01]  /*3590*/  @!P4 STG.E.U8 desc[UR36][R6.64+0x38], R13 ;  /* 0x0000380d0600c986 */ /* 0x0007e2000c101124 */
[----:B------:R-:W-:Y:S05]  /*35a0*/  @P3 BRA `(.L_x_93) ;  /* 0x00000000000c3947 */ /* 0x000fea0003800000 */
[----:B------:R-:W3:Y:S02]  /*35b0*/  LDG.E.U8 R96, desc[UR36][R10.64+0x39] ;  /* 0x000039240a607981 */ /* 0x000ee4000c1e1100 */
[----:B---3--:R-:W-:-:S05]  /*35c0*/  PRMT R13, R96, 0x8880, RZ ;  /* 0x00008880600d7816 */ /* 0x008fca00000000ff */
[----:B------:R-:W-:-:S07]  /*35d0*/  IMAD R14, R13, R88, RZ ;  /* 0x000000580d0e7224 */ /* 0x000fce00078e02ff */
.L_x_93:
[----:B------:R-:W-:Y:S05]  /*35e0*/  BSYNC B1 ;  /* 0x0000000000017941 */ /* 0x000fea0003800000 */
.L_x_92:
[----:B------:R-:W-:Y:S01]  /*35f0*/  @!P3 IMAD R55, R55, R19, R14 ;  /* 0x000000133737b224 */ /* 0x000fe200078e020e */
[----:B------:R-:W-:Y:S04]  /*3600*/  BSSY B1, `(.L_x_94) ;  /* 0x0000006000017945 */ /* 0x000fe80003800000 */
[----:B------:R0:W-:Y:S01]  /*3610*/  @!P3 STG.E.U8 desc[UR36][R6.64+0x39], R55 ;  /* 0x000039370600b986 */ /* 0x0001e2000c101124 */
[----:B------:R-:W-:Y:S05]  /*3620*/  @P5 BRA `(.L_x_95) ;  /* 0x00000000000c5947 */ /* 0x000fea0003800000 */
[----:B------:R-:W3:Y:S02]  /*3630*/  LDG.E.U8 R96, desc[UR36][R8.64+0x40] ;  /* 0x0000402408607981 */ /* 0x000ee4000c1e1100 */
[----:B---3--:R-:W-:-:S05]  /*3640*/  PRMT R13, R96, 0x8880, RZ ;  /* 0x00008880600d7816 */ /* 0x008fca00000000ff */
[----:B------:R-:W-:-:S07]  /*3650*/  IMAD R14, R13, R88, RZ ;  /* 0x000000580d0e7224 */ /* 0x000fce00078e02ff */
.L_x_95:
[----:B------:R-:W-:Y:S05]  /*3660*/  BSYNC B1 ;  /* 0x0000000000017941 */ /* 0x000fea0003800000 */
.L_x_94:
[----:B---3--:R-:W-:Y:S01]  /*3670*/  @!P5 IMAD R13, R56, R19, R14 ;  /* 0x00000013380dd224 */ /* 0x008fe200078e020e */
[----:B------:R-:W-:Y:S04]  /*3680*/  BSSY B1, `(.L_x_96) ;  /* 0x0000006000017945 */ /* 0x000fe80003800000 */
[----:B------:R3:W-:Y:S01]  /*3690*/  @!P5 STG.E.U8 desc[UR36][R4.64+0x40], R13 ;  /* 0x0000400d0400d986 */ /* 0x0007e2000c101124 */
[----:B------:R-:W-:Y:S05]  /*36a0*/  @P2 BRA `(.L_x_97) ;  /* 0x00000000000c2947 */ /* 0x000fea0003800000 */
[----:B------:R-:W3:Y:S02]  /*36b0*/  LDG.E.U8 R96, desc[UR36][R8.64+0x41] ;  /* 0x0000412408607981 */ /* 0x000ee4000c1e1100 */
[----:B---3--:R-:W-:-:S05]  /*36c0*/  PRMT R13, R96, 0x8880, RZ ;  /* 0x00008880600d7816 */ /* 0x008fca00000000ff */
[----:B------:R-:W-:-:S07]  /*36d0*/  IMAD R14, R13, R88, RZ ;  /* 0x000000580d0e7224 */ /* 0x000fce00078e02ff */
.L_x_97:
[----:B------:R-:W-:Y:S05]  /*36e0*/  BSYNC B1 ;  /* 0x0000000000017941 */ /* 0x000fea0003800000 */
.L_x_96:
        /* <DEDUP_REMOVED lines=11> */
.L_x_99:
[----:B------:R-:W-:Y:S05]  /*37a0*/  BSYNC B1 ;  /* 0x0000000000017941 */ /* 0x000fea0003800000 */
.L_x_98:
[----:B---3--:R-:W-:Y:S01]  /*37b0*/  @!P4 IMAD R13, R58, R19, R14 ;  /* 0x000000133a0dc224 */ /* 0x008fe200078e020e */
[----:B------:R-:W-:Y:S04]  /*37c0*/  BSSY B1, `(.L_x_100) ;  /* 0x0000006000017945 */ /* 0x000fe80003800000 */
[----:B------:R3:W-:Y:S01]  /*37d0*/  @!P4 STG.E.U8 desc[UR36][R6.64+0x40], R13 ;  /* 0x0000400d0600c986 */ /* 0x0007e2000c101124 */
[----:B------:R-:W-:Y:S05]  /*37e0*/  @P3 BRA `(.L_x_101) ;  /* 0x00000000000c3947 */ /* 0x000fea0003800000 */
[----:B------:R-:W3:Y:S02]  /*37f0*/  LDG.E.U8 R96, desc[UR36][R10.64+0x41] ;  /* 0x000041240a607981 */ /* 0x000ee4000c1e1100 */
[----:B---3--:R-:W-:-:S05]  /*3800*/  PRMT R13, R96, 0x8880, RZ ;  /* 0x00008880600d7816 */ /* 0x008fca00000000ff */
[----:B------:R-:W-:-:S07]  /*3810*/  IMAD R14, R13, R88, RZ ;  /* 0x000000580d0e7224 */ /* 0x000fce00078e02ff */
.L_x_101:
[----:B------:R-:W-:Y:S05]  /*3820*/  BSYNC B1 ;  /* 0x0000000000017941 */ /* 0x000fea0003800000 */
.L_x_100:
[----:B------:R-:W-:Y:S01]  /*3830*/  @!P3 IMAD R59, R59, R19, R14 ;  /* 0x000000133b3bb224 */ /* 0x000fe200078e020e */
[----:B------:R-:W-:Y:S04]  /*3840*/  BSSY B1, `(.L_x_102) ;  /* 0x0000006000017945 */ /* 0x000fe80003800000 */
[----:B------:R0:W-:Y:S01]  /*3850*/  @!P3 STG.E.U8 desc[UR36][R6.64+0x41], R59 ;  /* 0x0000413b0600b986 */ /* 0x0001e2000c101124 */
[----:B------:R-:W-:Y:S05]  /*3860*/  @P5 BRA `(.L_x_103) ;  /* 0x00000000000c5947 */ /* 0x000fea0003800000 */
[----:B------:R-:W3:Y:S02]  /*3870*/  LDG.E.U8 R96, desc[UR36][R8.64+0x48] ;  /* 0x0000482408607981 */ /* 0x000ee4000c1e1100 */
[----:B---3--:R-:W-:-:S05]  /*3880*/  PRMT R13, R96, 0x8880, RZ ;  /* 0x00008880600d7816 */ /* 0x008fca00000000ff */
[----:B------:R-:W-:-:S07]  /*3890*/  IMAD R14, R13, R88, RZ ;  /* 0x000000580d0e7224 */ /* 0x000fce00078e02ff */
.L_x_103:
[----:B------:R-:W-:Y:S05]  /*38a0*/  BSYNC B1 ;  /* 0x0000000000017941 */ /* 0x000fea0003800000 */
.L_x_102:
[----:B---3--:R-:W-:Y:S01]  /*38b0*/  @!P5 IMAD R13, R60, R19, R14 ;  /* 0x000000133c0dd224 */ /* 0x008fe200078e020e */
[----:B------:R-:W-:Y:S04]  /*38c0*/  BSSY B1, `(.L_x_104) ;  /* 0x0000006000017945 */ /* 0x000fe80003800000 */
[----:B------:R3:W-:Y:S01]  /*38d0*/  @!P5 STG.E.U8 desc[UR36][R4.64+0x48], R13 ;  /* 0x0000480d0400d986 */ /* 0x0007e2000c101124 */
[----:B------:R-:W-:Y:S05]  /*38e0*/  @P2 BRA `(.L_x_105) ;  /* 0x00000000000c2947 */ /* 0x000fea0003800000 */
[----:B------:R-:W3:Y:S02]  /*38f0*/  LDG.E.U8 R96, desc[UR36][R8.64+0x49] ;  /* 0x0000492408607981 */ /* 0x000ee4000c1e1100 */
[----:B---3--:R-:W-:-:S05]  /*3900*/  PRMT R13, R96, 0x8880, RZ ;  /* 0x00008880600d7816 */ /* 0x008fca00000000ff */
[----:B------:R-:W-:-:S07]  /*3910*/  IMAD R14, R13, R88, RZ ;  /* 0x000000580d0e7224 */ /* 0x000fce00078e02ff */
.L_x_105:
[----:B------:R-:W-:Y:S05]  /*3920*/  BSYNC B1 ;  /* 0x0000000000017941 */ /* 0x000fea0003800000 */
.L_x_104:
        /* <DEDUP_REMOVED lines=11> */
.L_x_107:
[----:B------:R-:W-:Y:S05]  /*39e0*/  BSYNC B1 ;  /* 0x0000000000017941 */ /* 0x000fea0003800000 */
.L_x_106:
[----:B---3--:R-:W-:Y:S01]  /*39f0*/  @!P4 IMAD R13, R62, R19, R14 ;  /* 0x000000133e0dc224 */ /* 0x008fe200078e020e */
[----:B------:R-:W-:Y:S04]  /*3a00*/  BSSY B1, `(.L_x_108) ;  /* 0x0000006000017945 */ /* 0x000fe80003800000 */
[----:B------:R3:W-:Y:S01]  /*3a10*/  @!P4 STG.E.U8 desc[UR36][R6.64+0x48], R13 ;  /* 0x0000480d0600c986 */ /* 0x0007e2000c101124 */
[----:B------:R-:W-:Y:S05]  /*3a20*/  @P3 BRA `(.L_x_109) ;  /* 0x00000000000c3947 */ /* 0x000fea0003800000 */
[----:B------:R-:W3:Y:S02]  /*3a30*/  LDG.E.U8 R96, desc[UR36][R10.64+0x49] ;  /* 0x000049240a607981 */ /* 0x000ee4000c1e1100 */
[----:B---3--:R-:W-:-:S05]  /*3a40*/  PRMT R13, R96, 0x8880, RZ ;  /* 0x00008880600d7816 */ /* 0x008fca00000000ff */
[----:B------:R-:W-:-:S07]  /*3a50*/  IMAD R14, R13, R88, RZ ;  /* 0x000000580d0e7224 */ /* 0x000fce00078e02ff */
.L_x_109:
[----:B------:R-:W-:Y:S05]  /*3a60*/  BSYNC B1 ;  /* 0x0000000000017941 */ /* 0x000fea0003800000 */
.L_x_108:
[----:B------:R-:W-:Y:S01]  /*3a70*/  @!P3 IMAD R63, R63, R19, R14 ;  /* 0x000000133f3fb224 */ /* 0x000fe200078e020e */
[----:B------:R-:W-:Y:S04]  /*3a80*/  BSSY B1, `(.L_x_110) ;  /* 0x0000006000017945 */ /* 0x000fe80003800000 */
[----:B------:R0:W-:Y:S01]  /*3a90*/  @!P3 STG.E.U8 desc[UR36][R6.64+0x49], R63 ;  /* 0x0000493f0600b986 */ /* 0x0001e2000c101124 */
[----:B------:R-:W-:Y:S05]  /*3aa0*/  @P5 BRA `(.L_x_111) ;  /* 0x00000000000c5947 */ /* 0x000fea0003800000 */
[----:B------:R-:W3:Y:S02]  /*3ab0*/  LDG.E.U8 R96, desc[UR36][R8.64+0x50] ;  /* 0x0000502408607981 */ /* 0x000ee4000c1e1100 */
[----:B---3--:R-:W-:-:S05]  /*3ac0*/  PRMT R13, R96, 0x8880, RZ ;  /* 0x00008880600d7816 */ /* 0x008fca00000000ff */
[----:B------:R-:W-:-:S07]  /*3ad0*/  IMAD R14, R13, R88, RZ ;  /* 0x000000580d0e7224 */ /* 0x000fce00078e02ff */
.L_x_111:
[----:B------:R-:W-:Y:S05]  /*3ae0*/  BSYNC B1 ;  /* 0x0000000000017941 */ /* 0x000fea0003800000 */
.L_x_110:
[----:B---3--:R-:W-:Y:S01]  /*3af0*/  @!P5 IMAD R13, R64, R19, R14 ;  /* 0x00000013400dd224 */ /* 0x008fe200078e020e */
[----:B------:R-:W-:Y:S04]  /*3b00*/  BSSY B1, `(.L_x_112) ;  /* 0x0000006000017945 */ /* 0x000fe80003800000 */
[----:B------:R3:W-:Y:S01]  /*3b10*/  @!P5 STG.E.U8 desc[UR36][R4.64+0x50], R13 ;  /* 0x0000500d0400d986 */ /* 0x0007e2000c101124 */
[----:B------:R-:W-:Y:S05]  /*3b20*/  @P2 BRA `(.L_x_113) ;  /* 0x00000000000c2947 */ /* 0x000fea0003800000 */
[----:B------:R-:W3:Y:S02]  /*3b30*/  LDG.E.U8 R96, desc[UR36][R8.64+0x51] ;  /* 0x0000512408607981 */ /* 0x000ee4000c1e1100 */
[----:B---3--:R-:W-:-:S05]  /*3b40*/  PRMT R13, R96, 0x8880, RZ ;  /* 0x00008880600d7816 */ /* 0x008fca00000000ff */
[----:B------:R-:W-:-:S07]  /*3b50*/  IMAD R14, R13, R88, RZ ;  /* 0x000000580d0e7224 */ /* 0x000fce00078e02ff */
.L_x_113:
[----:B------:R-:W-:Y:S05]  /*3b60*/  BSYNC B1 ;  /* 0x0000000000017941 */ /* 0x000fea0003800000 */
.L_x_112:
        /* <DEDUP_REMOVED lines=11> */
.L_x_115:
[----:B------:R-:W-:Y:S05]  /*3c20*/  BSYNC B1 ;  /* 0x0000000000017941 */ /* 0x000fea0003800000 */
.L_x_114:
[----:B---3--:R-:W-:Y:S01]  /*3c30*/  @!P4 IMAD R13, R66, R19, R14 ;  /* 0x00000013420dc224 */ /* 0x008fe200078e020e */
[----:B------:R-:W-:Y:S04]  /*3c40*/  BSSY B1, `(.L_x_116) ;  /* 0x0000006000017945 */ /* 0x000fe80003800000 */
[----:B------:R3:W-:Y:S01]  /*3c50*/  @!P4 STG.E.U8 desc[UR36][R6.64+0x50], R13 ;  /* 0x0000500d0600c986 */ /* 0x0007e2000c101124 */
[----:B------:R-:W-:Y:S05]  /*3c60*/  @P3 BRA `(.L_x_117) ;  /* 0x00000000000c3947 */ /* 0x000fea0003800000 */
[----:B------:R-:W3:Y:S02]  /*3c70*/  LDG.E.U8 R96, desc[UR36][R10.64+0x51] ;  /* 0x000051240a607981 */ /* 0x000ee4000c1e1100 */
[----:B---3--:R-:W-:-:S05]  /*3c80*/  PRMT R13, R96, 0x8880, RZ ;  /* 0x00008880600d7816 */ /* 0x008fca00000000ff */
[----:B------:R-:W-:-:S07]  /*3c90*/  IMAD R14, R13, R88, RZ ;  /* 0x000000580d0e7224 */ /* 0x000fce00078e02ff */
.L_x_117:
[----:B------:R-:W-:Y:S05]  /*3ca0*/  BSYNC B1 ;  /* 0x0000000000017941 */ /* 0x000fea0003800000 */
.L_x_116:
[----:B------:R-:W-:Y:S01]  /*3cb0*/  @!P3 IMAD R67, R67, R19, R14 ;  /* 0x000000134343b224 */ /* 0x000fe200078e020e */
[----:B------:R-:W-:Y:S04]  /*3cc0*/  BSSY B1, `(.L_x_118) ;  /* 0x0000006000017945 */ /* 0x000fe80003800000 */
[----:B------:R0:W-:Y:S01]  /*3cd0*/  @!P3 STG.E.U8 desc[UR36][R6.64+0x51], R67 ;  /* 0x000051430600b986 */ /* 0x0001e2000c101124 */
[----:B------:R-:W-:Y:S05]  /*3ce0*/  @P5 BRA `(.L_x_119) ;  /* 0x00000000000c5947 */ /* 0x000fea0003800000 */
[----:B------:R-:W3:Y:S02]  /*3cf0*/  LDG.E.U8 R96, desc[UR36][R8.64+0x58] ;  /* 0x0000582408607981 */ /* 0x000ee4000c1e1100 */
[----:B---3--:R-:W-:-:S05]  /*3d00*/  PRMT R13, R96, 0x8880, RZ ;  /* 0x00008880600d7816 */ /* 0x008fca00000000ff */
[----:B------:R-:W-:-:S07]  /*3d10*/  IMAD R14, R13, R88, RZ ;  /* 0x000000580d0e7224 */ /* 0x000fce00078e02ff */
.L_x_119:
[----:B------:R-:W-:Y:S05]  /*3d20*/  BSYNC B1 ;  /* 0x0000000000017941 */ /* 0x000fea0003800000 */
.L_x_118:
[----:B---3--:R-:W-:Y:S01]  /*3d30*/  @!P5 IMAD R13, R68, R19, R14 ;  /* 0x00000013440dd224 */ /* 0x008fe200078e020e */
[----:B------:R-:W-:Y:S04]  /*3d40*/  BSSY B1, `(.L_x_120) ;  /* 0x0000006000017945 */ /* 0x000fe80003800000 */
[----:B------:R3:W-:Y:S01]  /*3d50*/  @!P5 STG.E.U8 desc[UR36][R4.64+0x58], R13 ;  /* 0x0000580d0400d986 */ /* 0x0007e2000c101124 */
[----:B------:R-:W-:Y:S05]  /*3d60*/  @P2 BRA `(.L_x_121) ;  /* 0x00000000000c2947 */ /* 0x000fea0003800000 */
[----:B------:R-:W3:Y:S02]  /*3d70*/  LDG.E.U8 R96, desc[UR36][R8.64+0x59] ;  /* 0x0000592408607981 */ /* 0x000ee4000c1e1100 */
[----:B---3--:R-:W-:-:S05]  /*3d80*/  PRMT R13, R96, 0x8880, RZ ;  /* 0x00008880600d7816 */ /* 0x008fca00000000ff */
[----:B------:R-:W-:-:S07]  /*3d90*/  IMAD R14, R13, R88, RZ ;  /* 0x000000580d0e7224 */ /* 0x000fce00078e02ff */
.L_x_121:
[----:B------:R-:W-:Y:S05]  /*3da0*/  BSYNC B1 ;  /* 0x0000000000017941 */ /* 0x000fea0003800000 */
.L_x_120:
        /* <DEDUP_REMOVED lines=11> */
.L_x_123:
[----:B------:R-:W-:Y:S05]  /*3e60*/  BSYNC B1 ;  /* 0x0000000000017941 */ /* 0x000fea0003800000 */
.L_x_122:
[----:B---3--:R-:W-:Y:S01]  /*3e70*/  @!P4 IMAD R13, R70, R19, R14 ;  /* 0x00000013460dc224 */ /* 0x008fe200078e020e */
[----:B------:R-:W-:Y:S04]  /*3e80*/  BSSY B1, `(.L_x_124) ;  /* 0x0000006000017945 */ /* 0x000fe80003800000 */
[----:B------:R3:W-:Y:S01]  /*3e90*/  @!P4 STG.E.U8 desc[UR36][R6.64+0x58], R13 ;  /* 0x0000580d0600c986 */ /* 0x0007e2000c101124 */
[----:B------:R-:W-:Y:S05]  /*3ea0*/  @P3 BRA `(.L_x_125) ;  /* 0x00000000000c3947 */ /* 0x000fea0003800000 */
[----:B------:R-:W3:Y:S02]  /*3eb0*/  LDG.E.U8 R96, desc[UR36][R10.64+0x59] ;  /* 0x000059240a607981 */ /* 0x000ee4000c1e1100 */
[----:B---3--:R-:W-:-:S05]  /*3ec0*/  PRMT R13, R96, 0x8880, RZ ;  /* 0x00008880600d7816 */ /* 0x008fca00000000ff */
[----:B------:R-:W-:-:S07]  /*3ed0*/  IMAD R14, R13, R88, RZ ;  /* 0x000000580d0e7224 */ /* 0x000fce00078e02ff */
.L_x_125:
[----:B------:R-:W-:Y:S05]  /*3ee0*/  BSYNC B1 ;  /* 0x0000000000017941 */ /* 0x000fea0003800000 */
.L_x_124:
[----:B------:R-:W-:Y:S01]  /*3ef0*/  @!P3 IMAD R71, R71, R19, R14 ;  /* 0x000000134747b224 */ /* 0x000fe200078e020e */
[----:B------:R-:W-:Y:S04]  /*3f00*/  BSSY B1, `(.L_x_126) ;  /* 0x0000006000017945 */ /* 0x000fe80003800000 */
[----:B------:R0:W-:Y:S01]  /*3f10*/  @!P3 STG.E.U8 desc[UR36][R6.64+0x59], R71 ;  /* 0x000059470600b986 */ /* 0x0001e2000c101124 */
[----:B------:R-:W-:Y:S05]  /*3f20*/  @P5 BRA `(.L_x_127) ;  /* 0x00000000000c5947 */ /* 0x000fea0003800000 */
[----:B------:R-:W3:Y:S02]  /*3f30*/  LDG.E.U8 R96, desc[UR36][R8.64+0x60] ;  /* 0x0000602408607981 */ /* 0x000ee4000c1e1100 */
[----:B---3--:R-:W-:-:S05]  /*3f40*/  PRMT R13, R96, 0x8880, RZ ;  /* 0x00008880600d7816 */ /* 0x008fca00000000ff */
[----:B------:R-:W-:-:S07]  /*3f50*/  IMAD R14, R13, R88, RZ ;  /* 0x000000580d0e7224 */ /* 0x000fce00078e02ff */
.L_x_127:
[----:B------:R-:W-:Y:S05]  /*3f60*/  BSYNC B1 ;  /* 0x0000000000017941 */ /* 0x000fea0003800000 */
.L_x_126:
[----:B---3--:R-:W-:Y:S01]  /*3f70*/  @!P5 IMAD R13, R72, R19, R14 ;  /* 0x00000013480dd224 */ /* 0x008fe200078e020e */
[----:B------:R-:W-:Y:S04]  /*3f80*/  BSSY B1, `(.L_x_128) ;  /* 0x0000006000017945 */ /* 0x000fe80003800000 */
[----:B------:R3:W-:Y:S01]  /*3f90*/  @!P5 STG.E.U8 desc[UR36][R4.64+0x60], R13 ;  /* 0x0000600d0400d986 */ /* 0x0007e2000c101124 */
[----:B------:R-:W-:Y:S05]  /*3fa0*/  @P2 BRA `(.L_x_129) ;  /* 0x00000000000c2947 */ /* 0x000fea0003800000 */
[----:B------:R-:W3:Y:S02]  /*3fb0*/  LDG.E.U8 R96, desc[UR36][R8.64+0x61] ;  /* 0x0000612408607981 */ /* 0x000ee4000c1e1100 */
[----:B---3--:R-:W-:-:S05]  /*3fc0*/  PRMT R13, R96, 0x8880, RZ ;  /* 0x00008880600d7816 */ /* 0x008fca00000000ff */
[----:B------:R-:W-:-:S07]  /*3fd0*/  IMAD R14, R13, R88, RZ ;  /* 0x000000580d0e7224 */ /* 0x000fce00078e02ff */
.L_x_129:
[----:B------:R-:W-:Y:S05]  /*3fe0*/  BSYNC B1 ;  /* 0x0000000000017941 */ /* 0x000fea0003800000 */
.L_x_128:
        /* <DEDUP_REMOVED lines=11> */
.L_x_131:
[----:B------:R-:W-:Y:S05]  /*40a0*/  BSYNC B1 ;  /* 0x0000000000017941 */ /* 0x000fea0003800000 */
.L_x_130:
[----:B---3--:R-:W-:Y:S01]  /*40b0*/  @!P4 IMAD R13, R74, R19, R14 ;  /* 0x000000134a0dc224 */ /* 0x008fe200078e020e */
[----:B------:R-:W-:Y:S04]  /*40c0*/  BSSY B1, `(.L_x_132) ;  /* 0x0000006000017945 */ /* 0x000fe80003800000 */
[----:B------:R3:W-:Y:S01]  /*40d0*/  @!P4 STG.E.U8 desc[UR36][R6.64+0x60], R13 ;  /* 0x0000600d0600c986 */ /* 0x0007e2000c101124 */
[----:B------:R-:W-:Y:S05]  /*40e0*/  @P3 BRA `(.L_x_133) ;  /* 0x00000000000c3947 */ /* 0x000fea0003800000 */
[----:B------:R-:W3:Y:S02]  /*40f0*/  LDG.E.U8 R96, desc[UR36][R10.64+0x61] ;  /* 0x000061240a607981 */ /* 0x000ee4000c1e1100 */
[----:B---3--:R-:W-:-:S05]  /*4100*/  PRMT R13, R96, 0x8880, RZ ;  /* 0x00008880600d7816 */ /* 0x008fca00000000ff */
[----:B------:R-:W-:-:S07]  /*4110*/  IMAD R14, R13, R88, RZ ;  /* 0x000000580d0e7224 */ /* 0x000fce00078e02ff */
.L_x_133:
[----:B------:R-:W-:Y:S05]  /*4120*/  BSYNC B1 ;  /* 0x0000000000017941 */ /* 0x000fea0003800000 */
.L_x_132:
[----:B------:R-:W-:Y:S01]  /*4130*/  @!P3 IMAD R75, R75, R19, R14 ;  /* 0x000000134b4bb224 */ /* 0x000fe200078e020e */
[----:B------:R-:W-:Y:S04]  /*4140*/  BSSY B1, `(.L_x_134) ;  /* 0x0000006000017945 */ /* 0x000fe80003800000 */
[----:B------:R0:W-:Y:S01]  /*4150*/  @!P3 STG.E.U8 desc[UR36][R6.64+0x61], R75 ;  /* 0x0000614b0600b986 */ /* 0x0001e2000c101124 */
[----:B------:R-:W-:Y:S05]  /*4160*/  @P5 BRA `(.L_x_135) ;  /* 0x00000000000c5947 */ /* 0x000fea0003800000 */
[----:B------:R-:W3:Y:S02]  /*4170*/  LDG.E.U8 R96, desc[UR36][R8.64+0x68] ;  /* 0x0000682408607981 */ /* 0x000ee4000c1e1100 */
[----:B---3--:R-:W-:-:S05]  /*4180*/  PRMT R13, R96, 0x8880, RZ ;  /* 0x00008880600d7816 */ /* 0x008fca00000000ff */
[----:B------:R-:W-:-:S07]  /*4190*/  IMAD R14, R13, R88, RZ ;  /* 0x000000580d0e7224 */ /* 0x000fce00078e02ff */
.L_x_135:
[----:B------:R-:W-:Y:S05]  /*41a0*/  BSYNC B1 ;  /* 0x0000000000017941 */ /* 0x000fea0003800000 */
.L_x_134:
[----:B---3--:R-:W-:Y:S01]  /*41b0*/  @!P5 IMAD R13, R76, R19, R14 ;  /* 0x000000134c0dd224 */ /* 0x008fe200078e020e */
[----:B------:R-:W-:Y:S04]  /*41c0*/  BSSY B1, `(.L_x_136) ;  /* 0x0000006000017945 */ /* 0x000fe80003800000 */
[----:B------:R3:W-:Y:S01]  /*41d0*/  @!P5 STG.E.U8 desc[UR36][R4.64+0x68], R13 ;  /* 0x0000680d0400d986 */ /* 0x0007e2000c101124 */
[----:B------:R-:W-:Y:S05]  /*41e0*/  @P2 BRA `(.L_x_137) ;  /* 0x00000000000c2947 */ /* 0x000fea0003800000 */
[----:B------:R-:W3:Y:S02]  /*41f0*/  LDG.E.U8 R96, desc[UR36][R8.64+0x69] ;  /* 0x0000692408607981 */ /* 0x000ee4000c1e1100 */
[----:B---3--:R-:W-:-:S05]  /*4200*/  PRMT R13, R96, 0x8880, RZ ;  /* 0x00008880600d7816 */ /* 0x008fca00000000ff */
[----:B------:R-:W-:-:S07]  /*4210*/  IMAD R14, R13, R88, RZ ;  /* 0x000000580d0e7224 */ /* 0x000fce00078e02ff */
.L_x_137:
[----:B------:R-:W-:Y:S05]  /*4220*/  BSYNC B1 ;  /* 0x0000000000017941 */ /* 0x000fea0003800000 */
.L_x_136:
        /* <DEDUP_REMOVED lines=11> */
.L_x_139:
[----:B------:R-:W-:Y:S05]  /*42e0*/  BSYNC B1 ;  /* 0x0000000000017941 */ /* 0x000fea0003800000 */
.L_x_138:
[----:B---3--:R-:W-:Y:S01]  /*42f0*/  @!P4 IMAD R13, R78, R19, R14 ;  /* 0x000000134e0dc224 */ /* 0x008fe200078e020e */
[----:B------:R-:W-:Y:S04]  /*4300*/  BSSY B1, `(.L_x_140) ;  /* 0x0000006000017945 */ /* 0x000fe80003800000 */
[----:B------:R3:W-:Y:S01]  /*4310*/  @!P4 STG.E.U8 desc[UR36][R6.64+0x68], R13 ;  /* 0x0000680d0600c986 */ /* 0x0007e2000c101124 */
[----:B------:R-:W-:Y:S05]  /*4320*/  @P3 BRA `(.L_x_141) ;  /* 0x00000000000c3947 */ /* 0x000fea0003800000 */
[----:B------:R-:W3:Y:S02]  /*4330*/  LDG.E.U8 R96, desc[UR36][R10.64+0x69] ;  /* 0x000069240a607981 */ /* 0x000ee4000c1e1100 */
[----:B---3--:R-:W-:-:S05]  /*4340*/  PRMT R13, R96, 0x8880, RZ ;  /* 0x00008880600d7816 */ /* 0x008fca00000000ff */
[----:B------:R-:W-:-:S07]  /*4350*/  IMAD R14, R13, R88, RZ ;  /* 0x000000580d0e7224 */ /* 0x000fce00078e02ff */
.L_x_141:
[----:B------:R-:W-:Y:S05]  /*4360*/  BSYNC B1 ;  /* 0x0000000000017941 */ /* 0x000fea0003800000 */
.L_x_140:
[----:B------:R-:W-:Y:S01]  /*4370*/  @!P3 IMAD R79, R79, R19, R14 ;  /* 0x000000134f4fb224 */ /* 0x000fe200078e020e */
[----:B------:R-:W-:Y:S04]  /*4380*/  BSSY B1, `(.L_x_142) ;  /* 0x0000006000017945 */ /* 0x000fe80003800000 */
[----:B------:R0:W-:Y:S01]  /*4390*/  @!P3 STG.E.U8 desc[UR36][R6.64+0x69], R79 ;  /* 0x0000694f0600b986 */ /* 0x0001e2000c101124 */
[----:B------:R-:W-:Y:S05]  /*43a0*/  @P5 BRA `(.L_x_143) ;  /* 0x00000000000c5947 */ /* 0x000fea0003800000 */
[----:B------:R-:W3:Y:S02]  /*43b0*/  LDG.E.U8 R96, desc[UR36][R8.64+0x70] ;  /* 0x0000702408607981 */ /* 0x000ee4000c1e1100 */
[----:B---3--:R-:W-:-:S05]  /*43c0*/  PRMT R13, R96, 0x8880, RZ ;  /* 0x00008880600d7816 */ /* 0x008fca00000000ff */
[----:B------:R-:W-:-:S07]  /*43d0*/  IMAD R14, R13, R88, RZ ;  /* 0x000000580d0e7224 */ /* 0x000fce00078e02ff */
.L_x_143:
[----:B------:R-:W-:Y:S05]  /*43e0*/  BSYNC B1 ;  /* 0x0000000000017941 */ /* 0x000fea0003800000 */
.L_x_142:
[----:B---3--:R-:W-:Y:S01]  /*43f0*/  @!P5 IMAD R13, R80, R19, R14 ;  /* 0x00000013500dd224 */ /* 0x008fe200078e020e */
[----:B------:R-:W-:Y:S04]  /*4400*/  BSSY B1, `(.L_x_144) ;  /* 0x0000006000017945 */ /* 0x000fe80003800000 */
[----:B------:R3:W-:Y:S01]  /*4410*/  @!P5 STG.E.U8 desc[UR36][R4.64+0x70], R13 ;  /* 0x0000700d0400d986 */ /* 0x0007e2000c101124 */
[----:B------:R-:W-:Y:S05]  /*4420*/  @P2 BRA `(.L_x_145) ;  /* 0x00000000000c2947 */ /* 0x000fea0003800000 */
[----:B------:R-:W3:Y:S02]  /*4430*/  LDG.E.U8 R96, desc[UR36][R8.64+0x71] ;  /* 0x0000712408607981 */ /* 0x000ee4000c1e1100 */
[----:B---3--:R-:W-:-:S05]  /*4440*/  PRMT R13, R96, 0x8880, RZ ;  /* 0x00008880600d7816 */ /* 0x008fca00000000ff */
[----:B------:R-:W-:-:S07]  /*4450*/  IMAD R14, R13, R88, RZ ;  /* 0x000000580d0e7224 */ /* 0x000fce00078e02ff */
.L_x_145:
[----:B------:R-:W-:Y:S05]  /*4460*/  BSYNC B1 ;  /* 0x0000000000017941 */ /* 0x000fea0003800000 */
.L_x_144:
[----:B------:R-:W-:Y:S01]  /*4470*/  ISETP.LT.OR P4, PT, R3, 0x71, !P0 ;  /* 0x000000710300780c */ /* 0x000fe20004781670 */
[----:B------:R-:W-:Y:S01]  /*4480*/  @!P2 IMAD R81, R81, R19, R14 ;  /* 0x000000135151a224 */ /* 0x000fe200078e020e */
[----:B------:R-:W-:Y:S01]  /*4490*/  BSSY B1, `(.L_x_146) ;  /* 0x000000a000017945 */ /* 0x000fe20003800000 */
[C---:B------:R-:W-:Y:S02]  /*44a0*/  ISETP.LT.OR P3, PT, R3.reuse, 0x72, !P0 ;  /* 0x000000720300780c */ /* 0x040fe40004761670 */
        /* <DEDUP_REMOVED lines=8> */
.L_x_147:
[----:B------:R-:W-:Y:S05]  /*4530*/  BSYNC B1 ;  /* 0x0000000000017941 */ /* 0x000fea0003800000 */
.L_x_146:
[----:B---3--:R-:W-:Y:S01]  /*4540*/  @!P4 IMAD R13, R82, R19, R14 ;  /* 0x00000013520dc224 */ /* 0x008fe200078e020e */
[----:B------:R-:W-:Y:S04]  /*4550*/  BSSY B1, `(.L_x_148) ;  /* 0x0000006000017945 */ /* 0x000fe80003800000 */
[----:B------:R3:W-:Y:S01]  /*4560*/  @!P4 STG.E.U8 desc[UR36][R6.64+0x70], R13 ;  /* 0x0000700d0600c986 */ /* 0x0007e2000c101124 */
[----:B------:R-:W-:Y:S05]  /*4570*/  @P3 BRA `(.L_x_149) ;  /* 0x00000000000c3947 */ /* 0x000fea0003800000 */
[----:B------:R-:W3:Y:S02]  /*4580*/  LDG.E.U8 R96, desc[UR36][R10.64+0x71] ;  /* 0x000071240a607981 */ /* 0x000ee4000c1e1100 */
[----:B---3--:R-:W-:-:S05]  /*4590*/  PRMT R13, R96, 0x8880, RZ ;  /* 0x00008880600d7816 */ /* 0x008fca00000000ff */
[----:B------:R-:W-:-:S07]  /*45a0*/  IMAD R14, R13, R88, RZ ;  /* 0x000000580d0e7224 */ /* 0x000fce00078e02ff */
.L_x_149:
[----:B------:R-:W-:Y:S05]  /*45b0*/  BSYNC B1 ;  /* 0x0000000000017941 */ /* 0x000fea0003800000 */
.L_x_148:
[----:B------:R-:W-:Y:S01]  /*45c0*/  @!P3 IMAD R83, R83, R19, R14 ;  /* 0x000000135353b224 */ /* 0x000fe200078e020e */
[----:B------:R-:W-:Y:S04]  /*45d0*/  BSSY B1, `(.L_x_150) ;  /* 0x0000006000017945 */ /* 0x000fe80003800000 */
[----:B------:R0:W-:Y:S01]  /*45e0*/  @!P3 STG.E.U8 desc[UR36][R6.64+0x71], R83 ;  /* 0x000071530600b986 */ /* 0x0001e2000c101124 */
[----:B------:R-:W-:Y:S05]  /*45f0*/  @P2 BRA `(.L_x_151) ;  /* 0x00000000000c2947 */ /* 0x000fea0003800000 */
[----:B------:R-:W3:Y:S02]  /*4600*/  LDG.E.U8 R96, desc[UR36][R8.64+0x78] ;  /* 0x0000782408607981 */ /* 0x000ee4000c1e1100 */
[----:B---3--:R-:W-:-:S05]  /*4610*/  PRMT R13, R96, 0x8880, RZ ;  /* 0x00008880600d7816 */ /* 0x008fca00000000ff */
[----:B------:R-:W-:-:S07]  /*4620*/  IMAD R14, R13, R88, RZ ;  /* 0x000000580d0e7224 */ /* 0x000fce00078e02ff */
.L_x_151:
[----:B------:R-:W-:Y:S05]  /*4630*/  BSYNC B1 ;  /* 0x0000000000017941 */ /* 0x000fea0003800000 */
.L_x_150:
[----:B---3--:R-:W-:Y:S01]  /*4640*/  @!P2 IMAD R13, R84, R19, R14 ;  /* 0x00000013540da224 */ /* 0x008fe200078e020e */
[----:B------:R-:W-:Y:S04]  /*4650*/  BSSY B1, `(.L_x_152) ;  /* 0x0000006000017945 */ /* 0x000fe80003800000 */
[----:B------:R3:W-:Y:S01]  /*4660*/  @!P2 STG.E.U8 desc[UR36][R4.64+0x78], R13 ;  /* 0x0000780d0400a986 */ /* 0x0007e2000c101124 */
[----:B------:R-:W-:Y:S05]  /*4670*/  @P1 BRA `(.L_x_153) ;  /* 0x00000000000c1947 */ /* 0x000fea0003800000 */
[----:B------:R-:W3:Y:S02]  /*4680*/  LDG.E.U8 R96, desc[UR36][R8.64+0x79] ;  /* 0x0000792408607981 */ /* 0x000ee4000c1e1100 */
[----:B---3--:R-:W-:-:S05]  /*4690*/  PRMT R13, R96, 0x8880, RZ ;  /* 0x00008880600d7816 */ /* 0x008fca00000000ff */
[----:B------:R-:W-:-:S07]  /*46a0*/  IMAD R14, R13, R88, RZ ;  /* 0x000000580d0e7224 */ /* 0x000fce00078e02ff */
.L_x_153:
[----:B------:R-:W-:Y:S05]  /*46b0*/  BSYNC B1 ;  /* 0x0000000000017941 */ /* 0x000fea0003800000 */
.L_x_152:
[----:B------:R-:W-:Y:S01]  /*46c0*/  @!P1 IMAD R85, R85, R19, R14 ;  /* 0x0000001355559224 */ /* 0x000fe200078e020e */
[----:B------:R-:W-:Y:S04]  /*46d0*/  BSSY B1, `(.L_x_154) ;  /* 0x0000006000017945 */ /* 0x000fe80003800000 */
[----:B------:R0:W-:Y:S01]  /*46e0*/  @!P1 STG.E.U8 desc[UR36][R4.64+0x79], R85 ;  /* 0x0000795504009986 */ /* 0x0001e2000c101124 */
[----:B------:R-:W-:Y:S05]  /*46f0*/  @P5 BRA `(.L_x_155) ;  /* 0x00000000000c5947 */ /* 0x000fea0003800000 */
[----:B------:R-:W0:Y:S02]  /*4700*/  LDG.E.U8 R96, desc[UR36][R10.64+0x78] ;  /* 0x000078240a607981 */ /* 0x000e24000c1e1100 */
[----:B0123--:R-:W-:-:S05]  /*4710*/  PRMT R5, R96, 0x8880, RZ ;  /* 0x0000888060057816 */ /* 0x00ffca00000000ff */
[----:B------:R-:W-:-:S07]  /*4720*/  IMAD R14, R5, R88, RZ ;  /* 0x00000058050e7224 */ /* 0x000fce00078e02ff */
.L_x_155:
[----:B------:R-:W-:Y:S05]  /*4730*/  BSYNC B1 ;  /* 0x0000000000017941 */ /* 0x000fea0003800000 */
.L_x_154:
[----:B0123--:R-:W-:Y:S01]  /*4740*/  @!P5 IMAD R5, R86, R19, R14 ;  /* 0x000000135605d224 */ /* 0x00ffe200078e020e */
[----:B------:R-:W-:Y:S01]  /*4750*/  ISETP.LT.OR P0, PT, R3, 0x7a, !P0 ;  /* 0x0000007a0300780c */ /* 0x000fe20004701670 */
[----:B------:R-:W-:Y:S03]  /*4760*/  BSSY B1, `(.L_x_156) ;  /* 0x0000006000017945 */ /* 0x000fe60003800000 */
[----:B------:R0:W-:Y:S09]  /*4770*/  @!P5 STG.E.U8 desc[UR36][R6.64+0x78], R5 ;  /* 0x000078050600d986 */ /* 0x0001f2000c101124 */
[----:B------:R-:W-:Y:S05]  /*4780*/  @P0 BRA `(.L_x_157) ;  /* 0x00000000000c0947 */ /* 0x000fea0003800000 */
[----:B------:R-:W2:Y:S02]  /*4790*/  LDG.E.U8 R96, desc[UR36][R10.64+0x79] ;  /* 0x000079240a607981 */ /* 0x000ea4000c1e1100 */
[----:B--2---:R-:W-:-:S05]  /*47a0*/  PRMT R3, R96, 0x8880, RZ ;  /* 0x0000888060037816 */ /* 0x004fca00000000ff */
[----:B------:R-:W-:-:S07]  /*47b0*/  IMAD R14, R3, R88, RZ ;  /* 0x00000058030e7224 */ /* 0x000fce00078e02ff */
.L_x_157:
[----:B------:R-:W-:Y:S05]  /*47c0*/  BSYNC B1 ;  /* 0x0000000000017941 */ /* 0x000fea0003800000 */
.L_x_156:
[----:B------:R-:W-:Y:S01]  /*47d0*/  IMAD R87, R87, R19, R14 ;  /* 0x0000001357577224 */ /* 0x000fe200078e020e */
[----:B------:R-:W-:Y:S06]  /*47e0*/  @P0 BRA `(.L_x_158) ;  /* 0x0000000c00100947 */ /* 0x000fec0003800000 */
[----:B------:R1:W-:Y:S01]  /*47f0*/  STG.E.U8 desc[UR36][R6.64+0x79], R87 ;  /* 0x0000795706007986 */ /* 0x0003e2000c101124 */
[----:B------:R-:W-:Y:S05]  /*4800*/  BRA `(.L_x_158) ;  /* 0x0000000c00087947 */ /* 0x000fea0003800000 */
.L_x_29:
[C---:B------:R-:W-:Y:S02]  /*4810*/  ISETP.GE.AND P1, PT, R102.reuse, 0x1, PT ;  /* 0x000000016600780c */ /* 0x040fe40003f26270 */
[----:B------:R-:W-:Y:S02]  /*4820*/  ISETP.GE.AND P0, PT, R102, 0x9, PT ;  /* 0x000000096600780c */ /* 0x000fe40003f06270 */
[C---:B------:R-:W-:Y:S02]  /*4830*/  ISETP.LT.OR P4, PT, R3.reuse, 0x1, !P1 ;  /* 0x000000010300780c */ /* 0x040fe40004f81670 */
[C---:B------:R-:W-:Y:S02]  /*4840*/  ISETP.LT.OR P3, PT, R3.reuse, 0x2, !P1 ;  /* 0x000000020300780c */ /* 0x040fe40004f61670 */
[C---:B------:R-:W-:Y:S02]  /*4850*/  ISETP.LT.OR P2, PT, R3.reuse, 0x1, !P0 ;  /* 0x000000010300780c */ /* 0x040fe40004741670 */
[----:B------:R-:W-:-:S07]  /*4860*/  ISETP.LT.OR P5, PT, R3, 0x2, !P0 ;  /* 0x000000020300780c */ /* 0x000fce00047a1670 */
[-C--:B------:R-:W-:Y:S02]  /*4870*/  @!P4 IMAD R9, R24, R19.reuse, RZ ;  /* 0x000000131809c224 */ /* 0x080fe400078e02ff */
[-C--:B------:R-:W-:Y:S02]  /*4880*/  @!P3 IMAD R25, R25, R19.reuse, RZ ;  /* 0x000000131919b224 */ /* 0x080fe400078e02ff */
[-C--:B------:R-:W-:Y:S01]  /*4890*/  @!P2 IMAD R11, R26, R19.reuse, RZ ;  /* 0x000000131a0ba224 */ /* 0x080fe200078e02ff */
[----:B------:R0:W-:Y:S01]  /*48a0*/  @!P4 STG.E.U8 desc[UR36][R4.64], R9 ;  /* 0x000000090400c986 */ /* 0x0001e2000c101124 */
[----:B------:R-:W-:Y:S01]  /*48b0*/  ISETP.LT.OR P4, PT, R3, 0x9, !P1 ;  /* 0x000000090300780c */ /* 0x000fe20004f81670 */
[----:B------:R-:W-:Y:S02]  /*48c0*/  @!P5 IMAD R27, R27, R19, RZ ;  /* 0x000000131b1bd224 */ /* 0x000fe400078e02ff */
[----:B------:R-:W-:Y:S01]  /*48d0*/  @!P3 STG.E.U8 desc[UR36][R4.64+0x1], R25 ;  /* 0x000001190400b986 */ /* 0x000fe2000c101124 */
[----:B------:R-:W-:-:S03]  /*48e0*/  ISETP.LT.OR P3, PT, R3, 0xa, !P1 ;  /* 0x0000000a0300780c */ /* 0x000fc60004f61670 */
[----:B------:R1:W-:Y:S01]  /*48f0*/  @!P2 STG.E.U8 desc[UR36][R6.64], R11 ;  /* 0x0000000b0600a986 */ /* 0x0003e2000c101124 */
[----:B------:R-:W-:-:S03]  /*4900*/  ISETP.LT.OR P2, PT, R3, 0x9, !P0 ;  /* 0x000000090300780c */ /* 0x000fc60004741670 */
[----:B------:R-:W-:Y:S01]  /*4910*/  @!P5 STG.E.U8 desc[UR36][R6.64+0x1], R27 ;  /* 0x0000011b0600d986 */ /* 0x000fe2000c101124 */
[----:B------:R-:W-:Y:S01]  /*4920*/  ISETP.LT.OR P5, PT, R3, 0xa, !P0 ;  /* 0x0000000a0300780c */ /* 0x000fe200047a1670 */
[----:B------:R-:W-:-:S04]  /*4930*/  @!P4 IMAD R13, R28, R19, RZ ;  /* 0x000000131c0dc224 */ /* 0x000fc800078e02ff */
[-C--:B------:R-:W-:Y:S01]  /*4940*/  @!P3 IMAD R29, R29, R19.reuse, RZ ;  /* 0x000000131d1db224 */ /* 0x080fe200078e02ff */
[----:B------:R-:W-:Y:S01]  /*4950*/  @!P4 STG.E.U8 desc[UR36][R4.64+0x8], R13 ;  /* 0x0000080d0400c986 */ /* 0x000fe2000c101124 */
[C---:B------:R-:W-:Y:S02]  /*4960*/  ISETP.LT.OR P4, PT, R3.reuse, 0x11, !P1 ;  /* 0x000000110300780c */ /* 0x040fe40004f81670 */
[-C--:B0-----:R-:W-:Y:S01]  /*4970*/  @!P2 IMAD R9, R30, R19.reuse, RZ ;  /* 0x000000131e09a224 */ /* 0x081fe200078e02ff */
[----:B------:R-:W-:Y:S01]  /*4980*/  @!P3 STG.E.U8 desc[UR36][R4.64+0x9], R29 ;  /* 0x0000091d0400b986 */ /* 0x000fe2000c101124 */
[----:B------:R-:W-:Y:S02]  /*4990*/  ISETP.LT.OR P3, PT, R3, 0x12, !P1 ;  /* 0x000000120300780c */ /* 0x000fe40004f61670 */
[----:B------:R-:W-:Y:S01]  /*49a0*/  @!P5 IMAD R31, R31, R19, RZ ;  /* 0x000000131f1fd224 */ /* 0x000fe200078e02ff */
[----:B------:R0:W-:Y:S01]  /*49b0*/  @!P2 STG.E.U8 desc[UR36][R6.64+0x8], R9 ;  /* 0x000008090600a986 */ /* 0x0001e2000c101124 */
[----:B------:R-:W-:-:S03]  /*49c0*/  ISETP.LT.OR P2, PT, R3, 0x11, !P0 ;  /* 0x000000110300780c */ /* 0x000fc60004741670 */
[----:B------:R-:W-:Y:S01]  /*49d0*/  @!P5 STG.E.U8 desc[UR36][R6.64+0x9], R31 ;  /* 0x0000091f0600d986 */ /* 0x000fe2000c101124 */
[----:B------:R-:W-:Y:S01]  /*49e0*/  ISETP.LT.OR P5, PT, R3, 0x12, !P0 ;  /* 0x000000120300780c */ /* 0x000fe200047a1670 */
[----:B-1----:R-:W-:-:S04]  /*49f0*/  @!P4 IMAD R11, R32, R19, RZ ;  /* 0x00000013200bc224 */ /* 0x002fc800078e02ff */
        /* <DEDUP_REMOVED lines=109> */
[----:B------:R1:W-:Y:S01]  /*50d0*/  @!P4 STG.E.U8 desc[UR36][R4.64+0x58], R13 ;  /* 0x0000580d0400c986 */ /* 0x0003e2000c101124 */
        /* <DEDUP_REMOVED lines=13> */
[-C--:B-1----:R-:W-:Y:S01]  /*51b0*/  @!P2 IMAD R13, R74, R19.reuse, RZ ;  /* 0x000000134a0da224 */ /* 0x082fe200078e02ff */
[----:B------:R-:W-:Y:S01]  /*51c0*/  @!P3 STG.E.U8 desc[UR36][R4.64+0x61], R73 ;  /* 0x000061490400b986 */ /* 0x000fe2000c101124 */
[----:B------:R-:W-:Y:S02]  /*51d0*/  ISETP.LT.OR P3, PT, R3, 0x6a, !P1 ;  /* 0x0000006a0300780c */ /* 0x000fe40004f61670 */
[----:B------:R-:W-:Y:S01]  /*51e0*/  @!P5 IMAD R75, R75, R19, RZ ;  /* 0x000000134b4bd224 */ /* 0x000fe200078e02ff */
[----:B------:R1:W-:Y:S01]  /*51f0*/  @!P2 STG.E.U8 desc[UR36][R6.64+0x60], R13 ;  /* 0x0000600d0600a986 */ /* 0x0003e2000c101124 */
[----:B------:R-:W-:-:S03]  /*5200*/  ISETP.LT.OR P2, PT, R3, 0x69, !P0 ;  /* 0x000000690300780c */ /* 0x000fc60004741670 */
[----:B------:R-:W-:Y:S01]  /*5210*/  @!P5 STG.E.U8 desc[UR36][R6.64+0x61], R75 ;  /* 0x0000614b0600d986 */ /* 0x000fe2000c101124 */
[----:B------:R-:W-:Y:S01]  /*5220*/  ISETP.LT.OR P5, PT, R3, 0x6a, !P0 ;  /* 0x0000006a0300780c */ /* 0x000fe200047a1670 */
[----:B0-----:R-:W-:-:S04]  /*5230*/  @!P4 IMAD R9, R76, R19, RZ ;  /* 0x000000134c09c224 */ /* 0x001fc800078e02ff */
[-C--:B------:R-:W-:Y:S01]  /*5240*/  @!P3 IMAD R77, R77, R19.reuse, RZ ;  /* 0x000000134d4db224 */ /* 0x080fe200078e02ff */
[----:B------:R-:W-:Y:S01]  /*5250*/  @!P4 STG.E.U8 desc[UR36][R4.64+0x68], R9 ;  /* 0x000068090400c986 */ /* 0x000fe2000c101124 */
[C---:B------:R-:W-:Y:S02]  /*5260*/  ISETP.LT.OR P4, PT, R3.reuse, 0x72, !P1 ;  /* 0x000000720300780c */ /* 0x040fe40004f81670 */
[-C--:B--2---:R-:W-:Y:S01]  /*5270*/  @!P2 IMAD R11, R78, R19.reuse, RZ ;  /* 0x000000134e0ba224 */ /* 0x084fe200078e02ff */
[----:B------:R-:W-:Y:S01]  /*5280*/  @!P3 STG.E.U8 desc[UR36][R4.64+0x69], R77 ;  /* 0x0000694d0400b986 */ /* 0x000fe2000c101124 */
[----:B------:R-:W-:Y:S02]  /*5290*/  ISETP.LT.OR P3, PT, R3, 0x71, !P1 ;  /* 0x000000710300780c */ /* 0x000fe40004f61670 */
[----:B------:R-:W-:Y:S01]  /*52a0*/  @!P5 IMAD R79, R79, R19, RZ ;  /* 0x000000134f4fd224 */ /* 0x000fe200078e02ff */
[----:B------:R0:W-:Y:S01]  /*52b0*/  @!P2 STG.E.U8 desc[UR36][R6.64+0x68], R11 ;  /* 0x0000680b0600a986 */ /* 0x0001e2000c101124 */
[----:B------:R-:W-:-:S03]  /*52c0*/  ISETP.LT.OR P2, PT, R3, 0x71, !P0 ;  /* 0x000000710300780c */ /* 0x000fc60004741670 */
[----:B------:R2:W-:Y:S01]  /*52d0*/  @!P5 STG.E.U8 desc[UR36][R6.64+0x69], R79 ;  /* 0x0000694f0600d986 */ /* 0x0005e2000c101124 */
[----:B------:R-:W-:Y:S01]  /*52e0*/  ISETP.LT.OR P5, PT, R3, 0x79, !P0 ;  /* 0x000000790300780c */ /* 0x000fe200047a1670 */
[----:B------:R-:W-:-:S04]  /*52f0*/  @!P4 IMAD R81, R81, R19, RZ ;  /* 0x000000135151c224 */ /* 0x000fc800078e02ff */
[-C--:B-1----:R-:W-:Y:S01]  /*5300*/  @!P3 IMAD R13, R80, R19.reuse, RZ ;  /* 0x00000013500db224 */ /* 0x082fe200078e02ff */
[----:B------:R2:W-:Y:S01]  /*5310*/  @!P4 STG.E.U8 desc[UR36][R4.64+0x71], R81 ;  /* 0x000071510400c986 */ /* 0x0005e2000c101124 */
[C---:B------:R-:W-:Y:S02]  /*5320*/  ISETP.LT.OR P4, PT, R3.reuse, 0x72, !P0 ;  /* 0x000000720300780c */ /* 0x040fe40004781670 */
[C---:B------:R-:W-:Y:S01]  /*5330*/  ISETP.LT.OR P0, PT, R3.reuse, 0x7a, !P0 ;  /* 0x0000007a0300780c */ /* 0x040fe20004701670 */
[----:B------:R2:W-:Y:S01]  /*5340*/  @!P3 STG.E.U8 desc[UR36][R4.64+0x70], R13 ;  /* 0x0000700d0400b986 */ /* 0x0005e2000c101124 */
[C---:B------:R-:W-:Y:S02]  /*5350*/  ISETP.LT.OR P3, PT, R3.reuse, 0x79, !P1 ;  /* 0x000000790300780c */ /* 0x040fe40004f61670 */
[----:B------:R-:W-:Y:S01]  /*5360*/  ISETP.LT.OR P1, PT, R3, 0x7a, !P1 ;  /* 0x0000007a0300780c */ /* 0x000fe20004f21670 */
[-C--:B------:R-:W-:Y:S02]  /*5370*/  @!P2 IMAD R3, R82, R19.reuse, RZ ;  /* 0x000000135203a224 */ /* 0x080fe400078e02ff */
[----:B0-----:R-:W-:-:S03]  /*5380*/  @!P5 IMAD R11, R86, R19, RZ ;  /* 0x00000013560bd224 */ /* 0x001fc600078e02ff */
[----:B------:R2:W-:Y:S01]  /*5390*/  @!P2 STG.E.U8 desc[UR36][R6.64+0x70], R3 ;  /* 0x000070030600a986 */ /* 0x0005e2000c101124 */
[-C--:B------:R-:W-:Y:S02]  /*53a0*/  @!P4 IMAD R83, R83, R19.reuse, RZ ;  /* 0x000000135353c224 */ /* 0x080fe400078e02ff */
[-C--:B------:R-:W-:Y:S02]  /*53b0*/  @!P0 IMAD R87, R87, R19.reuse, RZ ;  /* 0x0000001357578224 */ /* 0x080fe400078e02ff */
[-C--:B------:R-:W-:Y:S01]  /*53c0*/  @!P3 IMAD R9, R84, R19.reuse, RZ ;  /* 0x000000135409b224 */ /* 0x080fe200078e02ff */
[----:B------:R2:W-:Y:S01]  /*53d0*/  @!P4 STG.E.U8 desc[UR36][R6.64+0x71], R83 ;  /* 0x000071530600c986 */ /* 0x0005e2000c101124 */
[----:B------:R-:W-:-:S03]  /*53e0*/  @!P1 IMAD R85, R85, R19, RZ ;  /* 0x0000001355559224 */ /* 0x000fc600078e02ff */
[----:B------:R2:W-:Y:S04]  /*53f0*/  @!P3 STG.E.U8 desc[UR36][R4.64+0x78], R9 ;  /* 0x000078090400b986 */ /* 0x0005e8000c101124 */
[----:B------:R2:W-:Y:S04]  /*5400*/  @!P1 STG.E.U8 desc[UR36][R4.64+0x79], R85 ;  /* 0x0000795504009986 */ /* 0x0005e8000c101124 */
[----:B------:R2:W-:Y:S04]  /*5410*/  @!P5 STG.E.U8 desc[UR36][R6.64+0x78], R11 ;  /* 0x0000780b0600d986 */ /* 0x0005e8000c101124 */
[----:B------:R2:W-:Y:S02]  /*5420*/  @!P0 STG.E.U8 desc[UR36][R6.64+0x79], R87 ;  /* 0x0000795706008986 */ /* 0x0005e4000c101124 */
.L_x_158:
[----:B------:R-:W-:Y:S05]  /*5430*/  BSYNC B0 ;  /* 0x0000000000007941 */ /* 0x000fea0003800000 */
.L_x_28:
[----:B------:R-:W-:Y:S01]  /*5440*/  IADD3 R16, P0, R16, UR38, RZ ;  /* 0x0000002610107c10 */ /* 0x000fe2000ff1e0ff */
[----:B------:R-:W-:Y:S01]  /*5450*/  ULDC.64 UR4, c[0x0][0x650] ;  /* 0x0001940000047ab9 */ /* 0x000fe20000000a00 */
[----:B--2---:R-:W-:Y:S01]  /*5460*/  PRMT R3, RZ, 0x7610, R3 ;  /* 0x00007610ff037816 */ /* 0x004fe20000000003 */
[----:B------:R-:W-:Y:S01]  /*5470*/  IMAD.MOV.U32 R98, RZ, RZ, -0x1 ;  /* 0xffffffffff627424 */ /* 0x000fe200078e00ff */
[----:B------:R-:W-:Y:S01]  /*5480*/  IADD3.X R17, R17, UR41, RZ, P0, !PT ;  /* 0x0000002911117c10 */ /* 0x000fe200087fe4ff */
[----:B------:R-:W-:Y:S01]  /*5490*/  IMAD.MOV.U32 R97, RZ, RZ, -0x1 ;  /* 0xffffffffff617424 */ /* 0x000fe200078e00ff */
[----:B------:R-:W-:-:S04]  /*54a0*/  ISETP.GE.U32.AND P0, PT, R16, UR4, PT ;  /* 0x0000000410007c0c */ /* 0x000fc8000bf06070 */
[----:B------:R-:W-:-:S13]  /*54b0*/  ISETP.GE.U32.AND.EX P0, PT, R17, UR5, PT, P0 ;  /* 0x0000000511007c0c */ /* 0x000fda000bf06100 */
[----:B------:R-:W-:Y:S05]  /*54c0*/  @P0 BRA `(.L_x_159) ;  /* 0x00000004004c0947 */ /* 0x000fea0003800000 */
[----:B------:R-:W2:Y:S01]  /*54d0*/  LDC.64 R10, c[0x0][0x628] ;  /* 0x00018a00ff0a7b82 */ /* 0x000ea20000000a00 */
[----:B------:R-:W3:Y:S01]  /*54e0*/  S2R R12, SR_CTAID.X ;  /* 0x00000000000c7919 */ /* 0x000ee20000002500 */
[----:B------:R-:W-:Y:S02]  /*54f0*/  IMAD.MOV.U32 R8, RZ, RZ, R16 ;  /* 0x000000ffff087224 */ /* 0x000fe400078e0010 */
[----:B------:R-:W-:Y:S01]  /*5500*/  IMAD.MOV.U32 R9, RZ, RZ, R17 ;  /* 0x000000ffff097224 */ /* 0x000fe200078e0011 */
[----:B------:R-:W0:Y:S03]  /*5510*/  S2R R20, SR_CTAID.Y ;  /* 0x0000000000147919 */ /* 0x000e260000002600 */
[----:B------:R-:W0:Y:S08]  /*5520*/  LDC R0, c[0x0][0x630] ;  /* 0x00018c00ff007b82 */ /* 0x000e300000000800 */
[----:B------:R-:W0:Y:S01]  /*5530*/  LDC.64 R14, c[0x0][0x620] ;  /* 0x00018800ff0e7b82 */ /* 0x000e220000000a00 */
[----:B--2---:R-:W-:-:S04]  /*5540*/  ISETP.NE.U32.AND P0, PT, R10, RZ, PT ;  /* 0x000000ff0a00720c */ /* 0x004fc80003f05070 */
[----:B------:R-:W-:-:S13]  /*5550*/  ISETP.NE.AND.EX P0, PT, R11, RZ, PT, P0 ;  /* 0x000000ff0b00720c */ /* 0x000fda0003f05300 */
[----:B0--3--:R-:W-:Y:S05]  /*5560*/  @!P0 BRA `(.L_x_160) ;  /* 0x0000000000288947 */ /* 0x009fea0003800000 */
[----:B------:R-:W0:Y:S02]  /*5570*/  LDC R3, c[0x0][0x634] ;  /* 0x00018d00ff037b82 */ /* 0x000e240000000800 */
[----:B0-----:R-:W-:-:S05]  /*5580*/  IADD3 R3, P0, R16, R3, RZ ;  /* 0x0000000310037210 */ /* 0x001fca0007f1e0ff */
[----:B------:R-:W-:-:S04]  /*5590*/  IMAD.X R13, RZ, RZ, R17, P0 ;  /* 0x000000ffff0d7224 */ /* 0x000fc800000e0611 */
[----:B------:R-:W-:-:S04]  /*55a0*/  IMAD.WIDE.U32 R4, R13, R10, RZ ;  /* 0x0000000a0d047225 */ /* 0x000fc800078e00ff */
[----:B-1--4-:R-:W-:-:S04]  /*55b0*/  IMAD.WIDE.U32 R6, P0, R3, R11, R4 ;  /* 0x0000000b03067225 */ /* 0x012fc80007800004 */
[----:B------:R-:W-:-:S04]  /*55c0*/  IMAD.WIDE.U32 R4, R3, R10, RZ ;  /* 0x0000000a03047225 */ /* 0x000fc800078e00ff */
[----:B------:R-:W-:Y:S01]  /*55d0*/  IMAD.X R9, RZ, RZ, RZ, P0 ;  /* 0x000000ffff097224 */ /* 0x000fe200000e06ff */
[----:B------:R-:W-:Y:S01]  /*55e0*/  IADD3 RZ, P0, R5, R6, RZ ;  /* 0x0000000605ff7210 */ /* 0x000fe20007f1e0ff */
[----:B------:R-:W-:-:S04]  /*55f0*/  IMAD.MOV.U32 R8, RZ, RZ, R7 ;  /* 0x000000ffff087224 */ /* 0x000fc800078e0007 */
[----:B------:R-:W-:-:S08]  /*5600*/  IMAD.WIDE.U32.X R8, R13, R11, R8, P0 ;  /* 0x0000000b0d087225 */ /* 0x000fd000000e0408 */
.L_x_160:
[-CC-:B------:R-:W-:Y:S01]  /*5610*/  SHF.R.U64 R97, R8, R0.reuse, R9.reuse ;  /* 0x0000000008617219 */ /* 0x180fe20000001209 */
[----:B----4-:R-:W0:Y:S01]  /*5620*/  LDC.64 R26, c[0x0][0x640] ;  /* 0x00019000ff1a7b82 */ /* 0x010e220000000a00 */
[----:B------:R-:W-:Y:S01]  /*5630*/  SHF.R.U32.HI R0, RZ, R0, R9 ;  /* 0x00000000ff007219 */ /* 0x000fe20000011609 */
[----:B------:R-:W-:Y:S01]  /*5640*/  ULDC UR4, c[0x0][0x150] ;  /* 0x0000540000047ab9 */ /* 0x000fe20000000800 */
[----:B------:R-:W-:Y:S02]  /*5650*/  IADD3 R3, P0, RZ, -R97, RZ ;  /* 0x80000061ff037210 */ /* 0x000fe40007f1e0ff */
[----:B-1----:R-:W-:-:S03]  /*5660*/  I2FP.F32.U32 R7, R12 ;  /* 0x0000000c00077245 */ /* 0x002fc60000201000 */
[----:B------:R-:W1:Y:S01]  /*5670*/  LDC R6, c[0x0][0x618] ;  /* 0x00018600ff067b82 */ /* 0x000e620000000800 */
[----:B------:R-:W-:Y:S02]  /*5680*/  IMAD.X R5, RZ, RZ, ~R0, P0 ;  /* 0x000000ffff057224 */ /* 0x000fe400000e0e00 */
[----:B------:R-:W-:Y:S01]  /*5690*/  FMUL R7, R7, UR4 ;  /* 0x0000000407077c20 */ /* 0x000fe20008400000 */
[----:B------:R-:W-:Y:S01]  /*56a0*/  ULDC UR4, c[0x0][0x154] ;  /* 0x0000550000047ab9 */ /* 0x000fe20000000800 */
[-C--:B------:R-:W-:Y:S02]  /*56b0*/  IMAD R0, R5, R14.reuse, RZ ;  /* 0x0000000e05007224 */ /* 0x080fe400078e02ff */
[C---:B------:R-:W-:Y:S01]  /*56c0*/  IMAD.WIDE.U32 R4, R3.reuse, R14, R16 ;  /* 0x0000000e03047225 */ /* 0x040fe200078e0010 */
[----:B------:R-:W2:Y:S01]  /*56d0*/  LDC R8, c[0x0][0x608] ;  /* 0x00018200ff087b82 */ /* 0x000ea20000000800 */
[----:B------:R-:W3:Y:S02]  /*56e0*/  F2I.U32.TRUNC.NTZ R7, R7 ;  /* 0x0000000700077305 */ /* 0x000ee4000020f000 */
[----:B------:R-:W-:Y:S01]  /*56f0*/  IMAD R3, R3, R15, R0 ;  /* 0x0000000f03037224 */ /* 0x000fe200078e0200 */
[----:B------:R-:W-:-:S03]  /*5700*/  I2FP.F32.U32 R0, R20 ;  /* 0x0000001400007245 */ /* 0x000fc60000201000 */
[----:B------:R-:W-:Y:S01]  /*5710*/  IMAD.IADD R3, R5, 0x1, R3 ;  /* 0x0000000105037824 */ /* 0x000fe200078e0203 */
[----:B------:R-:W4:Y:S01]  /*5720*/  LDC R11, c[0x0][0x658] ;  /* 0x00019600ff0b7b82 */ /* 0x000f220000000800 */
[----:B0-----:R-:W-:-:S04]  /*5730*/  ISETP.NE.U32.AND P0, PT, R26, RZ, PT ;  /* 0x000000ff1a00720c */ /* 0x001fc80003f05070 */
[----:B------:R-:W-:-:S03]  /*5740*/  ISETP.NE.AND.EX P0, PT, R27, RZ, PT, P0 ;  /* 0x000000ff1b00720c */ /* 0x000fc60003f05300 */
[----:B------:R-:W0:Y:S01]  /*5750*/  LDC R9, c[0x0][0x144] ;  /* 0x00005100ff097b82 */ /* 0x000e220000000800 */
[-C--:B-1----:R-:W-:Y:S01]  /*5760*/  SHF.R.U64 R10, R4, R6.reuse, R3 ;  /* 0x00000006040a7219 */ /* 0x082fe20000001203 */
[----:B---3--:R-:W-:Y:S01]  /*5770*/  IMAD.MOV R7, RZ, RZ, -R7 ;  /* 0x000000ffff077224 */ /* 0x008fe200078e0a07 */
[----:B------:R-:W-:Y:S01]  /*5780*/  SHF.R.U32.HI R3, RZ, R6, R3 ;  /* 0x00000006ff037219 */ /* 0x000fe20000011603 */
[----:B------:R-:W-:-:S04]  /*5790*/  FMUL R6, R0, UR4 ;  /* 0x0000000400067c20 */ /* 0x000fc80008400000 */
[----:B------:R-:W1:Y:S01]  /*57a0*/  LDC R21, c[0x0][0x148] ;  /* 0x00005200ff157b82 */ /* 0x000e620000000800 */
[----:B------:R3:W0:Y:S01]  /*57b0*/  F2I.U32.TRUNC.NTZ R14, R6 ;  /* 0x00000006000e7305 */ /* 0x000622000020f000 */
[-CC-:B--2---:R-:W-:Y:S02]  /*57c0*/  SHF.R.U64 R13, R10, R8.reuse, R3.reuse ;  /* 0x000000080a0d7219 */ /* 0x184fe40000001203 */
[----:B------:R-:W-:-:S04]  /*57d0*/  SHF.R.U32.HI R0, RZ, R8, R3 ;  /* 0x00000008ff007219 */ /* 0x000fc80000011603 */
[----:B------:R-:W2:Y:S01]  /*57e0*/  LDC R24, c[0x0][0x648] ;  /* 0x00019200ff187b82 */ /* 0x000ea20000000800 */
[-CC-:B----4-:R-:W-:Y:S02]  /*57f0*/  SHF.R.U64 R15, R13, R11.reuse, R0.reuse ;  /* 0x0000000b0d0f7219 */ /* 0x190fe40000001200 */
[----:B------:R-:W-:-:S03]  /*5800*/  SHF.R.U32.HI R5, RZ, R11, R0 ;  /* 0x0000000bff057219 */ /* 0x000fc60000011600 */
[----:B------:R-:W-:Y:S02]  /*5810*/  IMAD.MOV.U32 R4, RZ, RZ, R15 ;  /* 0x000000ffff047224 */ /* 0x000fe400078e000f */
[----:B------:R-:W4:Y:S01]  /*5820*/  LDC R28, c[0x0][0x638] ;  /* 0x00018e00ff1c7b82 */ /* 0x000f220000000800 */
[----:B0-----:R-:W-:-:S07]  /*5830*/  IMAD R25, R9, R7, R12 ;  /* 0x0000000709197224 */ /* 0x001fce00078e020c */
[----:B------:R-:W0:Y:S08]  /*5840*/  LDC R29, c[0x0][0x610] ;  /* 0x00018400ff1d7b82 */ /* 0x000e300000000800 */
[----:B------:R-:W0:Y:S01]  /*5850*/  LDC R30, c[0x0][0x600] ;  /* 0x00018000ff1e7b82 */ /* 0x000e220000000800 */
[----:B-123--:R-:W-:Y:S05]  /*5860*/  @!P0 BRA `(.L_x_161) ;  /* 0x0000000000288947 */ /* 0x00efea0003800000 */
        /* <DEDUP_REMOVED lines=10> */
.L_x_161:
[----:B------:R-:W-:Y:S01]  /*5910*/  ISETP.NE.AND P0, PT, R2, 0x1, PT ;  /* 0x000000010200780c */ /* 0x000fe20003f05270 */
[----:B------:R-:W-:Y:S01]  /*5920*/  IMAD.MOV R14, RZ, RZ, -R14 ;  /* 0x000000ffff0e7224 */ /* 0x000fe200078e0a0e */
[----:B------:R-:W-:Y:S02]  /*5930*/  SHF.R.U64 R0, R4, R24, R5 ;  /* 0x0000001804007219 */ /* 0x000fe40000001205 */
[----:B------:R-:W-:Y:S02]  /*5940*/  LOP3.LUT R3, R13, R94, RZ, 0xc0, !PT ;  /* 0x0000005e0d037212 */ /* 0x000fe400078ec0ff */
[----:B------:R-:W-:Y:S01]  /*5950*/  LOP3.LUT R10, R10, R93, RZ, 0xc0, !PT ;  /* 0x0000005d0a0a7212 */ /* 0x000fe200078ec0ff */
[----:B------:R-:W-:Y:S02]  /*5960*/  IMAD.MOV R4, RZ, RZ, -R0 ;  /* 0x000000ffff047224 */ /* 0x000fe400078e0a00 */
[----:B------:R-:W-:Y:S02]  /*5970*/  IMAD R0, R90, R0, R3 ;  /* 0x000000005a007224 */ /* 0x000fe400078e0203 */
[----:B----4-:R-:W-:-:S02]  /*5980*/  IMAD R3, R4, R28, R15 ;  /* 0x0000001c04037224 */ /* 0x010fc400078e020f */
[----:B------:R-:W-:Y:S02]  /*5990*/  @P0 IMAD R25, R21, R14, R20 ;  /* 0x0000000e15190224 */ /* 0x000fe400078e0214 */
[----:B0-----:R-:W-:Y:S02]  /*59a0*/  IMAD R5, R3, R30, R10 ;  /* 0x0000001e03057224 */ /* 0x001fe400078e020a */
[----:B------:R-:W-:Y:S02]  /*59b0*/  IMAD R0, R0, R29, R25 ;  /* 0x0000001d00007224 */ /* 0x000fe400078e0219 */
[----:B------:R-:W-:-:S03]  /*59c0*/  IMAD.MOV.U32 R4, RZ, RZ, 0x1 ;  /* 0x00000001ff047424 */ /* 0x000fc600078e00ff */
[----:B------:R-:W-:Y:S02]  /*59d0*/  SEL R98, R5, R0, !P0 ;  /* 0x0000000005627207 */ /* 0x000fe40004000000 */
[----:B------:R-:W-:Y:S02]  /*59e0*/  PRMT R3, R4, 0x7610, R3 ;  /* 0x0000761004037816 */ /* 0x000fe40000000003 */
[----:B------:R-:W-:-:S07]  /*59f0*/  SEL R0, R0, R5, !P0 ;  /* 0x0000000500007207 */ /* 0x000fce0004000000 */
.L_x_159:
[----:B------:R-:W-:Y:S01]  /*5a00*/  LOP3.LUT P0, RZ, R3, 0xff, RZ, 0xc0, !PT ;  /* 0x000000ff03ff7812 */ /* 0x000fe2000780c0ff */
[----:B------:R-:W-:Y:S01]  /*5a10*/  UIMAD.WIDE.U32 UR4, UR42, -0x55555555, URZ ;  /* 0xaaaaaaab2a0478a5 */ /* 0x000fe2000f8e003f */
[----:B------:R-:W-:-:S03]  /*5a20*/  IMAD.MOV.U32 R99, RZ, RZ, R0 ;  /* 0x000000ffff637224 */ /* 0x000fc600078e0000 */
[----:B------:R-:W-:-:S04]  /*5a30*/  USHF.R.U32.HI UR4, URZ, 0x1, UR5 ;  /* 0x000000013f047899 */ /* 0x000fc80008011605 */
[----:B------:R-:W-:-:S04]  /*5a40*/  UIMAD UR42, UR4, -0x3, UR42 ;  /* 0xfffffffd042a78a4 */ /* 0x000fc8000f8e022a */
[----:B------:R-:W-:Y:S08]  /*5a50*/  @P0 BRA `(.L_x_162) ;  /* 0xffffffb400c00947 */ /* 0x000ff0000383ffff */
[----:B------:R-:W-:Y:S05]  /*5a60*/  EXIT ;  /* 0x000000000000794d */ /* 0x000fea0003800000 */
.L_x_3:
        /* <DEDUP_REMOVED lines=26> */
.L_x_164:
[--C-:B------:R-:W-:Y:S01]  /*5c10*/  SHF.R.U64 R14, R12, R20, R13.reuse ;  /* 0x000000140c0e7219 */ /* 0x100fe2000000120d */
[----:B------:R-:W0:Y:S01]  /*5c20*/  LDC R24, c[0x0][0x618] ;  /* 0x00018600ff187b82 */ /* 0x000e220000000800 */
[----:B------:R-:W-:Y:S01]  /*5c30*/  I2FP.F32.U32 R8, R6 ;  /* 0x0000000600087245 */ /* 0x000fe20000201000 */
[----:B------:R-:W-:Y:S01]  /*5c40*/  ULDC UR4, c[0x0][0x150] ;  /* 0x0000540000047ab9 */ /* 0x000fe20000000800 */
[----:B------:R-:W-:Y:S02]  /*5c50*/  SHF.R.U32.HI R7, RZ, R20, R13 ;  /* 0x00000014ff077219 */ /* 0x000fe4000001160d */
[----:B------:R-:W-:Y:S01]  /*5c60*/  IADD3 R11, P0, RZ, -R14, RZ ;  /* 0x8000000eff0b7210 */ /* 0x000fe20007f1e0ff */
[----:B------:R-:W-:Y:S01]  /*5c70*/  FMUL R13, R8, UR4 ;  /* 0x00000004080d7c20 */ /* 0x000fe20008400000 */
[----:B------:R-:W-:Y:S01]  /*5c80*/  ULDC UR4, c[0x0][0x154] ;  /* 0x0000550000047ab9 */ /* 0x000fe20000000800 */
[----:B------:R-:W1:Y:S02]  /*5c90*/  LDC.64 R26, c[0x0][0x640] ;  /* 0x00019000ff1a7b82 */ /* 0x000e640000000a00 */
[----:B------:R-:W-:-:S02]  /*5ca0*/  IMAD.X R7, RZ, RZ, ~R7, P0 ;  /* 0x000000ffff077224 */ /* 0x000fc400000e0e07 */
[----:B------:R-:W2:Y:S01]  /*5cb0*/  F2I.U32.TRUNC.NTZ R13, R13 ;  /* 0x0000000d000d7305 */ /* 0x000ea2000020f000 */
[----:B------:R-:W-:-:S03]  /*5cc0*/  IMAD.WIDE.U32 R8, R11, R22, R16 ;  /* 0x000000160b087225 */ /* 0x000fc600078e0010 */
[----:B------:R-:W3:Y:S01]  /*5cd0*/  LDC R15, c[0x0][0x144] ;  /* 0x00005100ff0f7b82 */ /* 0x000ee20000000800 */
[----:B------:R-:W-:-:S04]  /*5ce0*/  IMAD R10, R7, R22, RZ ;  /* 0x00000016070a7224 */ /* 0x000fc800078e02ff */
[----:B------:R-:W-:Y:S02]  /*5cf0*/  IMAD R7, R11, R23, R10 ;  /* 0x000000170b077224 */ /* 0x000fe400078e020a */
[----:B------:R-:W-:Y:S01]  /*5d00*/  IMAD.MOV.U32 R10, RZ, RZ, -0x1 ;  /* 0xffffffffff0a7424 */ /* 0x000fe200078e00ff */
[----:B------:R-:W4:Y:S01]  /*5d10*/  LDC R20, c[0x0][0x608] ;  /* 0x00018200ff147b82 */ /* 0x000f220000000800 */
[----:B------:R-:W-:Y:S01]  /*5d20*/  IMAD.IADD R7, R9, 0x1, R7 ;  /* 0x0000000109077824 */ /* 0x000fe200078e0207 */
[----:B------:R-:W-:-:S04]  /*5d30*/  I2FP.F32.U32 R9, R5 ;  /* 0x0000000500097245 */ /* 0x000fc80000201000 */
[-C--:B0-----:R-:W-:Y:S01]  /*5d40*/  SHF.R.U64 R12, R8, R24.reuse, R7 ;  /* 0x00000018080c7219 */ /* 0x081fe20000001207 */
[----:B--2---:R-:W-:Y:S01]  /*5d50*/  IMAD.MOV R8, RZ, RZ, -R13 ;  /* 0x000000ffff087224 */ /* 0x004fe200078e0a0d */
[----:B------:R-:W0:Y:S01]  /*5d60*/  LDC R11, c[0x0][0x658] ;  /* 0x00019600ff0b7b82 */ /* 0x000e220000000800 */
[----:B-1----:R-:W-:Y:S01]  /*5d70*/  ISETP.NE.U32.AND P0, PT, R26, RZ, PT ;  /* 0x000000ff1a00720c */ /* 0x002fe20003f05070 */
[----:B------:R-:W-:Y:S01]  /*5d80*/  FMUL R9, R9, UR4 ;  /* 0x0000000409097c20 */ /* 0x000fe20008400000 */
[----:B------:R-:W-:Y:S02]  /*5d90*/  SHF.R.U32.HI R7, RZ, R24, R7 ;  /* 0x00000018ff077219 */ /* 0x000fe40000011607 */
[----:B------:R-:W-:-:S03]  /*5da0*/  ISETP.NE.AND.EX P0, PT, R27, RZ, PT, P0 ;  /* 0x000000ff1b00720c */ /* 0x000fc60003f05300 */
[----:B------:R-:W1:Y:S01]  /*5db0*/  LDC R22, c[0x0][0x148] ;  /* 0x00005200ff167b82 */ /* 0x000e620000000800 */
[----:B---3--:R-:W-:Y:S02]  /*5dc0*/  IMAD R23, R15, R8, R6 ;  /* 0x000000080f177224 */ /* 0x008fe400078e0206 */
[----:B------:R-:W-:-:S05]  /*5dd0*/  IMAD.MOV.U32 R8, RZ, RZ, 0x1 ;  /* 0x00000001ff087424 */ /* 0x000fca00078e00ff */
[----:B------:R-:W2:Y:S01]  /*5de0*/  LDC R21, c[0x0][0x600] ;  /* 0x00018000ff157b82 */ /* 0x000ea20000000800 */
[-CC-:B----4-:R-:W-:Y:S02]  /*5df0*/  SHF.R.U64 R15, R12, R20.reuse, R7.reuse ;  /* 0x000000140c0f7219 */ /* 0x190fe40000001207 */
[----:B------:R-:W-:Y:S02]  /*5e00*/  SHF.R.U32.HI R6, RZ, R20, R7 ;  /* 0x00000014ff067219 */ /* 0x000fe40000011607 */
[----:B------:R3:W4:Y:S03]  /*5e10*/  F2I.U32.TRUNC.NTZ R20, R9 ;  /* 0x0000000900147305 */ /* 0x000726000020f000 */
[----:B------:R-:W1:Y:S01]  /*5e20*/  LDC R25, c[0x0][0x648] ;  /* 0x00019200ff197b82 */ /* 0x000e620000000800 */
[-C--:B0-----:R-:W-:Y:S02]  /*5e30*/  SHF.R.U64 R19, R15, R11.reuse, R6 ;  /* 0x0000000b0f137219 */ /* 0x081fe40000001206 */
[----:B------:R-:W-:-:S02]  /*5e40*/  SHF.L.U32 R10, R10, R11, RZ ;  /* 0x0000000b0a0a7219 */ /* 0x000fc400000006ff */
[-C--:B------:R-:W-:Y:S01]  /*5e50*/  SHF.R.U32.HI R7, RZ, R11.reuse, R6 ;  /* 0x0000000bff077219 */ /* 0x080fe20000011606 */
[----:B------:R-:W-:Y:S01]  /*5e60*/  IMAD.MOV.U32 R6, RZ, RZ, R19 ;  /* 0x000000ffff067224 */ /* 0x000fe200078e0013 */
[----:B------:R-:W-:Y:S01]  /*5e70*/  SHF.L.U32 R24, R8, R11, RZ ;  /* 0x0000000b08187219 */ /* 0x000fe200000006ff */
[----:B------:R-:W0:Y:S01]  /*5e80*/  LDC R28, c[0x0][0x638] ;  /* 0x00018e00ff1c7b82 */ /* 0x000e220000000800 */
[----:B------:R-:W-:-:S07]  /*5e90*/  LOP3.LUT R30, RZ, R10, RZ, 0x33, !PT ;  /* 0x0000000aff1e7212 */ /* 0x000fce00078e33ff */
[----:B------:R-:W0:Y:S01]  /*5ea0*/  LDC R29, c[0x0][0x610] ;  /* 0x00018400ff1d7b82 */ /* 0x000e220000000800 */
[----:B---34-:R-:W-:Y:S05]  /*5eb0*/  @!P0 BRA `(.L_x_165) ;  /* 0x0000000000288947 */ /* 0x018fea0003800000 */
[----:B------:R-:W3:Y:S02]  /*5ec0*/  LDC R6, c[0x0][0x64c] ;  /* 0x00019300ff067b82 */ /* 0x000ee40000000800 */
[----:B---3--:R-:W-:-:S05]  /*5ed0*/  IADD3 R11, P0, R19, R6, RZ ;  /* 0x00000006130b7210 */ /* 0x008fca0007f1e0ff */
        /* <DEDUP_REMOVED lines=8> */
.L_x_165:
[----:B------:R-:W-:Y:S01]  /*5f60*/  ISETP.NE.AND P0, PT, R2, 0x1, PT ;  /* 0x000000010200780c */ /* 0x000fe20003f05270 */
[----:B--2---:R-:W-:Y:S01]  /*5f70*/  VIADD R9, R21, 0xffffffff ;  /* 0xffffffff15097836 */ /* 0x004fe20000000000 */
[----:B-1----:R-:W-:Y:S01]  /*5f80*/  SHF.R.U64 R7, R6, R25, R7 ;  /* 0x0000001906077219 */ /* 0x002fe20000001207 */
[----:B------:R-:W-:Y:S01]  /*5f90*/  IMAD.MOV R20, RZ, RZ, -R20 ;  /* 0x000000ffff147224 */ /* 0x000fe200078e0a14 */
[----:B------:R-:W-:Y:S02]  /*5fa0*/  LOP3.LUT R6, R15, R30, RZ, 0xc0, !PT ;  /* 0x0000001e0f067212 */ /* 0x000fe400078ec0ff */
[----:B------:R-:W-:Y:S01]  /*5fb0*/  LOP3.LUT R12, R12, R9, RZ, 0xc0, !PT ;  /* 0x000000090c0c7212 */ /* 0x000fe200078ec0ff */
[----:B------:R-:W-:Y:S02]  /*5fc0*/  IMAD.MOV R8, RZ, RZ, -R7 ;  /* 0x000000ffff087224 */ /* 0x000fe400078e0a07 */
[----:B------:R-:W-:Y:S02]  /*5fd0*/  IMAD R6, R24, R7, R6 ;  /* 0x0000000718067224 */ /* 0x000fe400078e0206 */
[----:B------:R-:W-:-:S02]  /*5fe0*/  IMAD.MOV.U32 R9, RZ, RZ, 0x1 ;  /* 0x00000001ff097424 */ /* 0x000fc400078e00ff */
[----:B------:R-:W-:Y:S02]  /*5ff0*/  @P0 IMAD R23, R22, R20, R5 ;  /* 0x0000001416170224 */ /* 0x000fe400078e0205 */
[----:B0-----:R-:W-:Y:S02]  /*6000*/  IMAD R5, R8, R28, R19 ;  /* 0x0000001c08057224 */ /* 0x001fe400078e0213 */
[----:B------:R-:W-:Y:S02]  /*6010*/  IMAD R19, R6, R29, R23 ;  /* 0x0000001d06137224 */ /* 0x000fe400078e0217 */
[----:B------:R-:W-:Y:S02]  /*6020*/  IMAD R6, R5, R21, R12 ;  /* 0x0000001505067224 */ /* 0x000fe400078e020c */
[----:B------:R-:W-:-:S03]  /*6030*/  IMAD.MOV.U32 R8, RZ, RZ, R14 ;  /* 0x000000ffff087224 */ /* 0x000fc600078e000e */
[----:B------:R-:W-:Y:S02]  /*6040*/  SEL R20, R6, R19, !P0 ;  /* 0x0000001306147207 */ /* 0x000fe40004000000 */
[----:B------:R-:W-:-:S07]  /*6050*/  SEL R19, R19, R6, !P0 ;  /* 0x0000000613137207 */ /* 0x000fce0004000000 */
.L_x_163:
[----:B------:R-:W-:-:S08]  /*6060*/  NOP ;  /* 0x0000000000007918 */ /* 0x000fd00000000000 */
[----:B------:R-:W0:-:S00]  /*6070*/  USETMAXREG.DEALLOC.CTAPOOL 0x28 ;  /* 0x00000028000079c8 */ /* 0x000e0000080e0500 */
[----:B0-----:R-:W-:-:S13]  /*6080*/  ISETP.NE.AND P0, PT, R0, RZ, PT ;  /* 0x000000ff0000720c */ /* 0x001fda0003f05270 */
[----:B------:R-:W-:Y:S05]  /*6090*/  @P0 EXIT ;  /* 0x000000000000094d */ /* 0x000fea0003800000 */
[----:B------:R-:W-:Y:S01]  /*60a0*/  LOP3.LUT P0, RZ, R9, 0xff, RZ, 0xc0, !PT ;  /* 0x000000ff09ff7812 */ /* 0x000fe2000780c0ff */
[----:B------:R-:W-:Y:S02]  /*60b0*/  IMAD.MOV.U32 R0, RZ, RZ, 0x1 ;  /* 0x00000001ff007424 */ /* 0x000fe400078e00ff */
[----:B------:R-:W-:-:S10]  /*60c0*/  IMAD.MOV.U32 R12, RZ, RZ, RZ ;  /* 0x000000ffff0c7224 */ /* 0x000fd400078e00ff */
[----:B------:R-:W-:Y:S05]  /*60d0*/  @!P0 BRA `(.L_x_166) ;  /* 0x0000000c003c8947 */ /* 0x000fea0003800000 */
[----:B------:R-:W0:Y:S01]  /*60e0*/  LDC R0, c[0x0][0x28c] ;  /* 0x0000a300ff007b82 */ /* 0x000e220000000800 */
[----:B------:R-:W-:Y:S01]  /*60f0*/  LOP3.LUT P0, RZ, R3, 0x1f, RZ, 0xc0, !PT ;  /* 0x0000001f03ff7812 */ /* 0x000fe2000780c0ff */
[----:B------:R-:W-:Y:S01]  /*6100*/  ULDC UR5, c[0x0][0x658] ;  /* 0x0001960000057ab9 */ /* 0x000fe20000000800 */
[----:B------:R-:W-:Y:S01]  /*6110*/  UMOV UR6, 0xffffffff ;  /* 0xffffffff00067882 */ /* 0x000fe20000000000 */
[----:B------:R-:W-:Y:S01]  /*6120*/  BSSY B0, `(.L_x_166) ;  /* 0x00000ca000007945 */ /* 0x000fe20003800000 */
[----:B------:R-:W-:Y:S01]  /*6130*/  USHF.L.U32 UR6, UR6, UR5, URZ ;  /* 0x0000000506067299 */ /* 0x000fe2000800063f */
[C---:B------:R-:W-:Y:S01]  /*6140*/  ISETP.NE.AND P2, PT, R4.reuse, RZ, PT ;  /* 0x000000ff0400720c */ /* 0x040fe20003f45270 */
[----:B------:R-:W-:Y:S01]  /*6150*/  UMOV UR7, 0x1 ;  /* 0x0000000100077882 */ /* 0x000fe20000000000 */
[----:B------:R-:W-:Y:S01]  /*6160*/  ISETP.NE.OR P0, PT, R4, RZ, !P0 ;  /* 0x000000ff0400720c */ /* 0x000fe20004705670 */
[----:B------:R-:W-:Y:S01]  /*6170*/  IMAD.MOV.U32 R13, RZ, RZ, 0x1 ;  /* 0x00000001ff0d7424 */ /* 0x000fe200078e00ff */
[----:B------:R-:W-:Y:S01]  /*6180*/  LOP3.LUT R11, R18, 0x2, RZ, 0xfc, !PT ;  /* 0x00000002120b7812 */ /* 0x000fe200078efcff */
[----:B------:R-:W-:Y:S01]  /*6190*/  IMAD.MOV.U32 R12, RZ, RZ, RZ ;  /* 0x000000ffff0c7224 */ /* 0x000fe200078e00ff */
[----:B------:R-:W-:Y:S01]  /*61a0*/  ULDC UR4, c[0x0][0x600] ;  /* 0x0001800000047ab9 */ /* 0x000fe20000000800 */
[----:B------:R-:W-:-:S02]  /*61b0*/  USHF.L.U32 UR13, UR7, UR5, URZ ;  /* 0x00000005070d7299 */ /* 0x000fc4000800063f */
[----:B------:R-:W-:Y:S02]  /*61c0*/  UIADD3 UR4, UR4, -0x1, URZ ;  /* 0xffffffff04047890 */ /* 0x000fe4000fffe03f */
[----:B------:R-:W-:Y:S01]  /*61d0*/  ULOP3.LUT UR5, URZ, UR6, URZ, 0x33, !UPT ;  /* 0x000000063f057292 */ /* 0x000fe2000f8e333f */
[----:B------:R-:W-:Y:S01]  /*61e0*/  ULDC.64 UR22, c[0x0][0x198] ;  /* 0x0000660000167ab9 */ /* 0x000fe20000000a00 */
[----:B0-----:R-:W-:-:S05]  /*61f0*/  VIADD R0, R0, 0xff ;  /* 0x000000ff00007836 */ /* 0x001fca0000000000 */
[----:B------:R-:W-:-:S04]  /*6200*/  SHF.R.S32.HI R3, RZ, 0x1f, R0 ;  /* 0x0000001fff037819 */ /* 0x000fc80000011400 */
[----:B------:R-:W-:Y:S01]  /*6210*/  LEA.HI R3, R3, R0, RZ, 0x8 ;  /* 0x0000000003037211 */ /* 0x000fe200078f40ff */
[----:B------:R-:W-:-:S03]  /*6220*/  IMAD.MOV.U32 R0, RZ, RZ, 0x1 ;  /* 0x00000001ff007424 */ /* 0x000fc600078e00ff */
[----:B------:R-:W-:-:S05]  /*6230*/  SHF.R.S32.HI R3, RZ, 0x8, R3 ;  /* 0x00000008ff037819 */ /* 0x000fca0000011403 */
[----:B------:R-:W-:-:S07]  /*6240*/  VIADD R10, R3, 0x1 ;  /* 0x00000001030a7836 */ /* 0x000fce0000000000 */
.L_x_178:
[----:B------:R-:W-:-:S03]  /*6250*/  UMOV UR6, 0xffffffff ;  /* 0xffffffff00067882 */ /* 0x000fc60000000000 */
[----:B------:R-:W-:Y:S05]  /*6260*/  BRA.DIV UR6, `(.L_x_167) ;  /* 0x0000000e069c7947 */ /* 0x000fea000b800000 */
[----:B------:R-:W-:-:S13]  /*6270*/  ELECT P6, URZ, PT ;  /* 0x00000000003f782f */ /* 0x000fda00038c0000 */
.L_x_188:
[----:B------:R-:W0:Y:S01]  /*6280*/  LDC R4, c[0x0][0x28c] ;  /* 0x0000a300ff047b82 */ /* 0x000e220000000800 */
[----:B------:R-:W-:Y:S01]  /*6290*/  BSSY B1, `(.L_x_168) ;  /* 0x0000041000017945 */ /* 0x000fe20003800000 */
[----:B0-----:R-:W-:-:S13]  /*62a0*/  ISETP.LT.OR P6, PT, R4, 0x1, !P6 ;  /* 0x000000010400780c */ /* 0x001fda00077c1670 */
[----:B------:R-:W-:Y:S05]  /*62b0*/  @P6 BRA `(.L_x_169) ;  /* 0x0000000000f86947 */ /* 0x000fea0003800000 */
[----:B------:R-:W-:Y:S02]  /*62c0*/  IMAD.SHL.U32 R19, R19, 0x80, RZ ;  /* 0x0000008013137824 */ /* 0x000fe400078e00ff */
[----:B------:R-:W-:Y:S02]  /*62d0*/  IMAD.SHL.U32 R20, R20, 0x80, RZ ;  /* 0x0000008014147824 */ /* 0x000fe400078e00ff */
[----:B------:R-:W-:Y:S02]  /*62e0*/  IMAD.MOV.U32 R21, RZ, RZ, RZ ;  /* 0x000000ffff157224 */ /* 0x000fe400078e00ff */
[----:B------:R-:W-:Y:S02]  /*62f0*/  IMAD.MOV.U32 R4, RZ, RZ, R10 ;  /* 0x000000ffff047224 */ /* 0x000fe400078e000a */
[----:B------:R-:W-:Y:S02]  /*6300*/  IMAD.MOV.U32 R5, RZ, RZ, R0 ;  /* 0x000000ffff057224 */ /* 0x000fe400078e0000 */
[----:B------:R-:W-:-:S07]  /*6310*/  IMAD.MOV.U32 R6, RZ, RZ, R12 ;  /* 0x000000ffff067224 */ /* 0x000fce00078e000c */
.L_x_173:
[----:B------:R-:W0:Y:S01]  /*6320*/  S2R R14, SR_CgaCtaId ;  /* 0x00000000000e7919 */ /* 0x000e220000008800 */
[----:B------:R-:W-:Y:S01]  /*6330*/  MOV R7, 0x400 ;  /* 0x0000040000077802 */ /* 0x000fe20000000f00 */
[----:B------:R-:W1:Y:S03]  /*6340*/  @!P2 LDC R9, c[0x0][0x500] ;  /* 0x00014000ff09ab82 */ /* 0x000e660000000800 */
[----:B0-----:R-:W-:Y:S02]  /*6350*/  LEA R15, R14, R7, 0x18 ;  /* 0x000000070e0f7211 */ /* 0x001fe400078ec0ff */
[----:B------:R-:W-:-:S03]  /*6360*/  SHF.L.U32 R7, R5, 0x1f, RZ ;  /* 0x0000001f05077819 */ /* 0x000fc600000006ff */
[----:B------:R-:W-:-:S04]  /*6370*/  IMAD R14, R6, 0x8, R15 ;  /* 0x00000008060e7824 */ /* 0x000fc800078e020f */
[----:B------:R-:W0:Y:S02]  /*6380*/  SYNCS.PHASECHK.TRANS64.TRYWAIT P1, [R14+URZ+0x18], R7 ;  /* 0x000018070e0075a7 */ /* 0x000e24000802017f */
[----:B01----:R-:W-:Y:S05]  /*6390*/  @!P1 BRA `(.L_x_170) ;  /* 0x0000000c00709947 */ /* 0x003fea0003800000 */
.L_x_189:
[----:B0-----:R-:W-:Y:S01]  /*63a0*/  PRMT R7, R11, 0x9910, RZ ;  /* 0x000099100b077816 */ /* 0x001fe200000000ff */
[----:B------:R0:W-:Y:S03]  /*63b0*/  @!P2 SYNCS.ARRIVE.TRANS64 RZ, [R14+URZ], R9 ;  /* 0x000000090effa9a7 */ /* 0x0001e6000800003f */
[----:B------:R-:W-:-:S13]  /*63c0*/  ISETP.NE.AND P1, PT, R7, 0x2, PT ;  /* 0x000000020700780c */ /* 0x000fda0003f25270 */
[----:B0-----:R-:W-:Y:S05]  /*63d0*/  @P1 BRA `(.L_x_171) ;  /* 0x0000000000041947 */ /* 0x001fea0003800000 */
[----:B------:R-:W-:Y:S01]  /*63e0*/  BPT.TRAP 0x1 ;  /* 0x000000040000795c */ /* 0x000fe20000300000 */
.L_x_171:
[----:B------:R-:W-:Y:S05]  /*63f0*/  @P0 BRA `(.L_x_172) ;  /* 0x0000000000040947 */ /* 0x000fea0003800000 */
[----:B------:R-:W-:Y:S01]  /*6400*/  BPT.TRAP 0x1 ;  /* 0x000000040000795c */ /* 0x000fe20000300000 */
.L_x_172:
[----:B------:R-:W-:Y:S01]  /*6410*/  IMAD R15, R6, 0x8000, R15 ;  /* 0x00008000060f7824 */ /* 0x000fe200078e020f */
[----:B------:R-:W-:Y:S01]  /*6420*/  R2UR UR34, R21 ;  /* 0x00000000152272ca */ /* 0x000fe200000e0000 */
[----:B------:R-:W-:Y:S01]  /*6430*/  VIADD R4, R4, 0xffffffff ;  /* 0xffffffff04047836 */ /* 0x000fe20000000000 */
[----:B------:R-:W-:Y:S01]  /*6440*/  R2UR UR33, R14 ;  /* 0x000000000e2172ca */ /* 0x000fe200000e0000 */
[----:B------:R-:W-:Y:S01]  /*6450*/  UIADD3 UR6, UP0, UR22, 0xf0, URZ ;  /* 0x000000f016067890 */ /* 0x000fe2000ff1e03f */
[----:B------:R-:W-:Y:S01]  /*6460*/  R2UR UR8, R15 ;  /* 0x000000000f0872ca */ /* 0x000fe200000e0000 */
[----:B------:R-:W-:Y:S01]  /*6470*/  UIADD3 UR30, UP1, UR22, 0x1f0, URZ ;  /* 0x000001f0161e7890 */ /* 0x000fe2000ff3e03f */
[----:B------:R-:W-:Y:S01]  /*6480*/  R2UR UR35, R19 ;  /* 0x00000000132372ca */ /* 0x000fe200000e0000 */
[----:B------:R-:W-:Y:S01]  /*6490*/  UIADD3.X UR7, URZ, UR23, URZ, UP0, !UPT ;  /* 0x000000173f077290 */ /* 0x000fe200087fe43f */
[----:B------:R-:W-:Y:S01]  /*64a0*/  R2UR UR36, R8 ;  /* 0x00000000082472ca */ /* 0x000fe200000e0000 */
[----:B------:R-:W-:Y:S01]  /*64b0*/  UIADD3.X UR31, URZ, UR23, URZ, UP1, !UPT ;  /* 0x000000173f1f7290 */ /* 0x000fe20008ffe43f */
[----:B------:R-:W-:Y:S01]  /*64c0*/  R2UR UR19, R20 ;  /* 0x00000000141372ca */ /* 0x000fe200000e0000 */
[----:B------:R-:W-:Y:S01]  /*64d0*/  VIADD R6, R6, 0x1 ;  /* 0x0000000106067836 */ /* 0x000fe20000000000 */
[----:B------:R-:W-:Y:S01]  /*64e0*/  ISETP.GT.AND P3, PT, R4, 0x1, PT ;  /* 0x000000010400780c */ /* 0x000fe20003f64270 */
[----:B------:R-:W-:Y:S01]  /*64f0*/  UIADD3 UR26, UR34, 0x80, URZ ;  /* 0x00000080221a7890 */ /* 0x000fe2000fffe03f */
[----:B------:R-:W-:Y:S01]  /*6500*/  VIADD R21, R21, 0x100 ;  /* 0x0000010015157836 */ /* 0x000fe20000000000 */
[----:B------:R-:W-:Y:S01]  /*6510*/  UMOV UR14, 0x0 ;  /* 0x00000000000e7882 */ /* 0x000fe20000000000 */
[----:B------:R-:W-:Y:S01]  /*6520*/  UMOV UR15, 0x10000000 ;  /* 0x10000000000f7882 */ /* 0x000fe20000000000 */
[----:B------:R-:W-:Y:S01]  /*6530*/  UIADD3 UR32, UR8, 0x100, URZ ;  /* 0x0000010008207890 */ /* 0x000fe2000fffe03f */
[----:B------:R-:W-:Y:S01]  /*6540*/  ISETP.NE.AND P1, PT, R6, 0x3, PT ;  /* 0x000000030600780c */ /* 0x000fe20003f25270 */
[----:B------:R-:W-:-:S02]  /*6550*/  UIADD3 UR24, UR8, 0x4100, URZ ;  /* 0x0000410008187890 */ /* 0x000fc4000fffe03f */
[----:B------:R-:W-:Y:S01]  /*6560*/  UIADD3 UR16, UR8, 0x18100, URZ ;  /* 0x0001810008107890 */ /* 0x000fe2000fffe03f */
[----:B------:R-:W-:Y:S01]  /*6570*/  SEL R14, RZ, 0x1, P1 ;  /* 0x00000001ff0e7807 */ /* 0x000fe20000800000 */
[----:B------:R-:W-:Y:S01]  /*6580*/  UIADD3 UR8, UR8, 0x1c100, URZ ;  /* 0x0001c10008087890 */ /* 0x000fe2000fffe03f */
[----:B------:R-:W-:Y:S01]  /*6590*/  SEL R6, R6, RZ, P1 ;  /* 0x000000ff06067207 */ /* 0x000fe20000800000 */
[----:B------:R-:W-:Y:S01]  /*65a0*/  UMOV UR25, UR33 ;  /* 0x0000002100197c82 */ /* 0x000fe20008000000 */
[----:B------:R-:W-:Y:S01]  /*65b0*/  UMOV UR27, UR35 ;  /* 0x00000023001b7c82 */ /* 0x000fe20008000000 */
[----:B------:R-:W-:Y:S01]  /*65c0*/  UMOV UR28, UR36 ;  /* 0x00000024001c7c82 */ /* 0x000fe20008000000 */
[----:B------:R-:W-:Y:S01]  /*65d0*/  UMOV UR17, UR33 ;  /* 0x0000002100117c82 */ /* 0x000fe20008000000 */
[----:B------:R-:W-:Y:S01]  /*65e0*/  UMOV UR18, UR34 ;  /* 0x0000002200127c82 */ /* 0x000fe20008000000 */
[----:B------:R-:W-:Y:S01]  /*65f0*/  UMOV UR20, UR36 ;  /* 0x0000002400147c82 */ /* 0x000fe20008000000 */
[----:B------:R0:W-:Y:S01]  /*6600*/  UTMALDG.3D [UR32], [UR6], desc[UR14] ;  /* 0x00000e20060075b4 */ /* 0x0001e20008011000 */
[----:B------:R-:W-:Y:S01]  /*6610*/  UMOV UR9, UR33 ;  /* 0x0000002100097c82 */ /* 0x000fe20008000000 */
[----:B------:R-:W-:Y:S01]  /*6620*/  UMOV UR11, UR19 ;  /* 0x00000013000b7c82 */ /* 0x000fe20008000000 */
[----:B------:R-:W-:Y:S01]  /*6630*/  UMOV UR12, UR36 ;  /* 0x00000024000c7c82 */ /* 0x000fe20008000000 */
[----:B------:R-:W-:Y:S01]  /*6640*/  UMOV UR10, UR26 ;  /* 0x0000001a000a7c82 */ /* 0x000fe20008000000 */
[----:B------:R-:W-:Y:S01]  /*6650*/  LOP3.LUT R5, R5, R14, RZ, 0x3c, !PT ;  /* 0x0000000e05057212 */ /* 0x000fe200078e3cff */
[----:B------:R0:W-:Y:S01]  /*6660*/  UTMALDG.3D [UR24], [UR6], desc[UR14] ;  /* 0x00000e18060075b4 */ /* 0x0001e20008011000 */
[----:B------:R0:W-:Y:S01]  /*6670*/  UTMALDG.3D [UR16], [UR30], desc[UR14] ;  /* 0x00000e101e0075b4 */ /* 0x0001e20008011000 */
[----:B------:R0:W-:Y:S02]  /*6680*/  UTMALDG.3D [UR8], [UR30], desc[UR14] ;  /* 0x00000e081e0075b4 */ /* 0x0001e40008011000 */
[----:B0-----:R-:W-:Y:S05]  /*6690*/  @P3 BRA `(.L_x_173) ;  /* 0xfffffffc00203947 */ /* 0x001fea000383ffff */
.L_x_169:
[----:B------:R-:W-:Y:S05]  /*66a0*/  BSYNC B1 ;  /* 0x0000000000017941 */ /* 0x000fea0003800000 */
.L_x_168:
[----:B------:R-:W-:Y:S01]  /*66b0*/  LOP3.LUT P3, RZ, R13, 0xff, RZ, 0xc0, !PT ;  /* 0x000000ff0dff7812 */ /* 0x000fe2000786c0ff */
[----:B------:R-:W-:Y:S01]  /*66c0*/  IMAD.IADD R12, R3, 0x1, R12 ;  /* 0x00000001030c7824 */ /* 0x000fe200078e020c */
[----:B------:R-:W-:Y:S01]  /*66d0*/  IADD3 R16, P4, R16, UR38, RZ ;  /* 0x0000002610107c10 */ /* 0x000fe2000ff9e0ff */
[----:B------:R-:W-:Y:S01]  /*66e0*/  ULDC.64 UR6, c[0x0][0x650] ;  /* 0x0001940000067ab9 */ /* 0x000fe20000000a00 */
[----:B------:R-:W-:Y:S01]  /*66f0*/  BSSY B1, `(.L_x_174) ;  /* 0x000006a000017945 */ /* 0x000fe20003800000 */
[----:B------:R-:W-:Y:S01]  /*6700*/  IMAD.MOV.U32 R19, RZ, RZ, -0x1 ;  /* 0xffffffffff137424 */ /* 0x000fe200078e00ff */
[----:B------:R-:W-:Y:S01]  /*6710*/  ISETP.GT.U32.AND P1, PT, R12, 0x2, PT ;  /* 0x000000020c00780c */ /* 0x000fe20003f24070 */
[----:B------:R-:W-:Y:S01]  /*6720*/  IMAD.MOV.U32 R20, RZ, RZ, -0x1 ;  /* 0xffffffffff147424 */ /* 0x000fe200078e00ff */
[----:B------:R-:W-:Y:S01]  /*6730*/  IADD3.X R17, R17, UR41, RZ, P4, !PT ;  /* 0x0000002911117c10 */ /* 0x000fe2000a7fe4ff */
[----:B------:R-:W-:Y:S01]  /*6740*/  IMAD.MOV.U32 R8, RZ, RZ, -0x1 ;  /* 0xffffffffff087424 */ /* 0x000fe200078e00ff */
[----:B------:R-:W-:-:S02]  /*6750*/  ISETP.LT.U32.AND P1, PT, R3, 0x3, P1 ;  /* 0x000000030300780c */ /* 0x000fc40000f21070 */
[----:B------:R-:W-:Y:S01]  /*6760*/  PRMT R13, RZ, 0x7610, R13 ;  /* 0x00007610ff0d7816 */ /* 0x000fe2000000000d */
[----:B------:R-:W0:Y:S01]  /*6770*/  @P3 S2R R5, SR_CgaCtaId ;  /* 0x0000000000053919 */ /* 0x000e220000008800 */
[----:B------:R-:W-:-:S04]  /*6780*/  @P3 MOV R4, 0x400 ;  /* 0x0000040000043802 */ /* 0x000fc80000000f00 */
[----:B0-----:R-:W-:Y:S01]  /*6790*/  @P3 LEA R6, R5, R4, 0x18 ;  /* 0x0000000405063211 */ /* 0x001fe200078ec0ff */
[----:B------:R-:W-:-:S03]  /*67a0*/  IMAD.WIDE.U32 R4, R12, -0x55555555, RZ ;  /* 0xaaaaaaab0c047825 */ /* 0x000fc600078e00ff */
[----:B------:R0:W-:Y:S01]  /*67b0*/  @P3 SYNCS.ARRIVE.TRANS64.A1T0 RZ, [R6+URZ+0x48], RZ ;  /* 0x000048ff06ff39a7 */ /* 0x0001e2000810003f */
[----:B------:R-:W-:Y:S02]  /*67c0*/  ISETP.GE.U32.AND P3, PT, R3, 0x3, PT ;  /* 0x000000030300780c */ /* 0x000fe40003f66070 */
[----:B------:R-:W-:Y:S02]  /*67d0*/  SHF.R.U32.HI R7, RZ, 0x1, R5 ;  /* 0x00000001ff077819 */ /* 0x000fe40000011605 */
[----:B------:R-:W-:Y:S02]  /*67e0*/  SEL R5, RZ, 0x1, !P1 ;  /* 0x00000001ff057807 */ /* 0x000fe40004800000 */
[----:B------:R-:W-:Y:S01]  /*67f0*/  ISETP.GE.U32.AND P1, PT, R16, UR6, PT ;  /* 0x0000000610007c0c */ /* 0x000fe2000bf26070 */
[----:B------:R-:W-:Y:S01]  /*6800*/  IMAD R12, R7, -0x3, R12 ;  /* 0xfffffffd070c7824 */ /* 0x000fe200078e020c */
[----:B------:R-:W-:Y:S02]  /*6810*/  LOP3.LUT R0, R0, R5, RZ, 0x3c, !PT ;  /* 0x0000000500007212 */ /* 0x000fe400078e3cff */
[----:B------:R-:W-:-:S02]  /*6820*/  ISETP.GE.U32.AND.EX P1, PT, R17, UR7, PT, P1 ;  /* 0x0000000711007c0c */ /* 0x000fc4000bf26110 */
[----:B------:R-:W-:Y:S02]  /*6830*/  PRMT R4, RZ, 0x7610, R4 ;  /* 0x00007610ff047816 */ /* 0x000fe40000000004 */
[----:B------:R-:W-:-:S09]  /*6840*/  @P3 LOP3.LUT R0, R0, 0x1, R7, 0x78, !PT ;  /* 0x0000000100003812 */ /* 0x000fd200078e7807 */
[----:B0-----:R-:W-:Y:S05]  /*6850*/  @P1 BRA `(.L_x_175) ;  /* 0x00000004004c1947 */ /* 0x001fea0003800000 */
[----:B------:R-:W-:Y:S01]  /*6860*/  ULDC.64 UR6, c[0x0][0x628] ;  /* 0x00018a0000067ab9 */ /* 0x000fe20000000a00 */
[----:B------:R-:W0:Y:S01]  /*6870*/  S2R R15, SR_CTAID.X ;  /* 0x00000000000f7919 */ /* 0x000e220000002500 */
[----:B------:R-:W-:Y:S01]  /*6880*/  ISETP.NE.U32.AND P1, PT, RZ, UR6, PT ;  /* 0x00000006ff007c0c */ /* 0x000fe2000bf25070 */
[----:B------:R-:W-:Y:S01]  /*6890*/  ULDC UR9, c[0x0][0x630] ;  /* 0x00018c0000097ab9 */ /* 0x000fe20000000800 */
[----:B------:R-:W-:Y:S01]  /*68a0*/  IMAD.MOV.U32 R4, RZ, RZ, R16 ;  /* 0x000000ffff047224 */ /* 0x000fe200078e0010 */
[----:B------:R-:W1:Y:S01]  /*68b0*/  S2R R14, SR_CTAID.Y ;  /* 0x00000000000e7919 */ /* 0x000e620000002600 */
[----:B------:R-:W-:Y:S01]  /*68c0*/  ISETP.NE.AND.EX P1, PT, RZ, UR7, PT, P1 ;  /* 0x00000007ff007c0c */ /* 0x000fe2000bf25310 */
[----:B------:R-:W-:-:S12]  /*68d0*/  IMAD.MOV.U32 R5, RZ, RZ, R17 ;  /* 0x000000ffff057224 */ /* 0x000fd800078e0011 */
[----:B------:R-:W-:Y:S05]  /*68e0*/  @!P1 BRA `(.L_x_176) ;  /* 0x0000000000289947 */ /* 0x000fea0003800000 */
[----:B------:R-:W-:Y:S02]  /*68f0*/  ULDC UR8, c[0x0][0x634] ;  /* 0x00018d0000087ab9 */ /* 0x000fe40000000800 */
[----:B------:R-:W-:-:S05]  /*6900*/  IADD3 R9, P1, R16, UR8, RZ ;  /* 0x0000000810097c10 */ /* 0x000fca000ff3e0ff */
[----:B------:R-:W-:-:S04]  /*6910*/  IMAD.X R19, RZ, RZ, R17, P1 ;  /* 0x000000ffff137224 */ /* 0x000fc800008e0611 */
[----:B------:R-:W-:-:S04]  /*6920*/  IMAD.WIDE.U32 R6, R19, UR6, RZ ;  /* 0x0000000613067c25 */ /* 0x000fc8000f8e00ff */
[----:B------:R-:W-:-:S04]  /*6930*/  IMAD.WIDE.U32 R6, P1, R9, UR7, R6 ;  /* 0x0000000709067c25 */ /* 0x000fc8000f820006 */
[----:B------:R-:W-:-:S04]  /*6940*/  IMAD.WIDE.U32 R8, R9, UR6, RZ ;  /* 0x0000000609087c25 */ /* 0x000fc8000f8e00ff */
[----:B------:R-:W-:Y:S01]  /*6950*/  IMAD.X R5, RZ, RZ, RZ, P1 ;  /* 0x000000ffff057224 */ /* 0x000fe200008e06ff */
[----:B------:R-:W-:Y:S01]  /*6960*/  IADD3 RZ, P1, R9, R6, RZ ;  /* 0x0000000609ff7210 */ /* 0x000fe20007f3e0ff */
[----:B------:R-:W-:-:S04]  /*6970*/  IMAD.MOV.U32 R4, RZ, RZ, R7 ;  /* 0x000000ffff047224 */ /* 0x000fc800078e0007 */
[----:B------:R-:W-:-:S08]  /*6980*/  IMAD.WIDE.U32.X R4, R19, UR7, R4, P1 ;  /* 0x0000000713047c25 */ /* 0x000fd000088e0404 */
.L_x_176:
[--C-:B------:R-:W-:Y:S01]  /*6990*/  SHF.R.U64 R8, R4, UR9, R5.reuse ;  /* 0x0000000904087c19 */ /* 0x100fe20008001205 */
[----:B------:R-:W-:Y:S01]  /*69a0*/  ULDC.64 UR6, c[0x0][0x620] ;  /* 0x0001880000067ab9 */ /* 0x000fe20000000a00 */
[----:B------:R-:W-:Y:S01]  /*69b0*/  SHF.R.U32.HI R4, RZ, UR9, R5 ;  /* 0x00000009ff047c19 */ /* 0x000fe20008011605 */
[----:B------:R-:W2:Y:S01]  /*69c0*/  LDC R24, c[0x0][0x144] ;  /* 0x00005100ff187b82 */ /* 0x000ea20000000800 */
[----:B------:R-:W-:Y:S01]  /*69d0*/  IADD3 R7, P1, RZ, -R8, RZ ;  /* 0x80000008ff077210 */ /* 0x000fe20007f3e0ff */
[----:B------:R-:W-:Y:S01]  /*69e0*/  ULDC.64 UR10, c[0x0][0x640] ;  /* 0x00019000000a7ab9 */ /* 0x000fe20000000a00 */
[----:B0-----:R-:W-:Y:S01]  /*69f0*/  I2FP.F32.U32 R9, R15 ;  /* 0x0000000f00097245 */ /* 0x001fe20000201000 */
[----:B------:R-:W-:Y:S02]  /*6a00*/  ULDC UR8, c[0x0][0x608] ;  /* 0x0001820000087ab9 */ /* 0x000fe40000000800 */
[----:B------:R-:W-:Y:S01]  /*6a10*/  IMAD.X R4, RZ, RZ, ~R4, P1 ;  /* 0x000000ffff047224 */ /* 0x000fe200008e0e04 */
[----:B------:R-:W-:Y:S01]  /*6a20*/  ISETP.NE.U32.AND P1, PT, RZ, UR10, PT ;  /* 0x0000000aff007c0c */ /* 0x000fe2000bf25070 */
[----:B------:R-:W0:Y:S02]  /*6a30*/  LDC R21, c[0x0][0x148] ;  /* 0x00005200ff157b82 */ /* 0x000e240000000800 */
[----:B------:R-:W-:Y:S01]  /*6a40*/  IMAD R6, R4, UR6, RZ ;  /* 0x0000000604067c24 */ /* 0x000fe2000f8e02ff */
[----:B------:R-:W-:Y:S01]  /*6a50*/  ISETP.NE.AND.EX P1, PT, RZ, UR11, PT, P1 ;  /* 0x0000000bff007c0c */ /* 0x000fe2000bf25310 */
[----:B------:R-:W-:Y:S01]  /*6a60*/  IMAD.WIDE.U32 R4, R7, UR6, R16 ;  /* 0x0000000607047c25 */ /* 0x000fe2000f8e0010 */
[----:B------:R-:W-:-:S03]  /*6a70*/  ULDC UR6, c[0x0][0x150] ;  /* 0x0000540000067ab9 */ /* 0x000fc60000000800 */
[----:B------:R-:W-:Y:S02]  /*6a80*/  IMAD R7, R7, UR7, R6 ;  /* 0x0000000707077c24 */ /* 0x000fe4000f8e0206 */
[----:B------:R-:W-:Y:S01]  /*6a90*/  FMUL R6, R9, UR6 ;  /* 0x0000000609067c20 */ /* 0x000fe20008400000 */
[----:B------:R-:W-:Y:S01]  /*6aa0*/  ULDC UR6, c[0x0][0x618] ;  /* 0x0001860000067ab9 */ /* 0x000fe20000000800 */
[----:B------:R-:W-:Y:S01]  /*6ab0*/  ULDC UR7, c[0x0][0x154] ;  /* 0x0000550000077ab9 */ /* 0x000fe20000000800 */
[----:B------:R-:W-:-:S03]  /*6ac0*/  IMAD.IADD R5, R5, 0x1, R7 ;  /* 0x0000000105057824 */ /* 0x000fc600078e0207 */
[----:B------:R-:W3:Y:S02]  /*6ad0*/  F2I.U32.TRUNC.NTZ R6, R6 ;  /* 0x0000000600067305 */ /* 0x000ee4000020f000 */
[----:B------:R-:W-:Y:S02]  /*6ae0*/  SHF.R.U64 R9, R4, UR6, R5 ;  /* 0x0000000604097c19 */ /* 0x000fe40008001205 */
[----:B-1----:R-:W-:-:S05]  /*6af0*/  I2FP.F32.U32 R4, R14 ;  /* 0x0000000e00047245 */ /* 0x002fca0000201000 */
[----:B------:R-:W-:Y:S01]  /*6b00*/  FMUL R22, R4, UR7 ;  /* 0x0000000704167c20 */ /* 0x000fe20008400000 */
[----:B------:R-:W-:Y:S01]  /*6b10*/  SHF.R.U32.HI R4, RZ, UR6, R5 ;  /* 0x00000006ff047c19 */ /* 0x000fe20008011605 */
[----:B------:R-:W-:-:S03]  /*6b20*/  ULDC UR6, c[0x0][0x658] ;  /* 0x0001960000067ab9 */ /* 0x000fc60000000800 */
[--C-:B------:R-:W-:Y:S01]  /*6b30*/  SHF.R.U64 R20, R9, UR8, R4.reuse ;  /* 0x0000000809147c19 */ /* 0x100fe20008001204 */
[----:B------:R-:W1:Y:S01]  /*6b40*/  F2I.U32.TRUNC.NTZ R22, R22 ;  /* 0x0000001600167305 */ /* 0x000e62000020f000 */
[----:B------:R-:W-:Y:S01]  /*6b50*/  SHF.R.U32.HI R5, RZ, UR8, R4 ;  /* 0x00000008ff057c19 */ /* 0x000fe20008011604 */
[----:B---3--:R-:W-:-:S03]  /*6b60*/  IMAD.MOV R6, RZ, RZ, -R6 ;  /* 0x000000ffff067224 */ /* 0x008fc600078e0a06 */
[----:B------:R-:W-:Y:S01]  /*6b70*/  SHF.R.U64 R19, R20, UR6, R5 ;  /* 0x0000000614137c19 */ /* 0x000fe20008001205 */
[----:B--2---:R-:W-:Y:S01]  /*6b80*/  IMAD R15, R24, R6, R15 ;  /* 0x00000006180f7224 */ /* 0x004fe200078e020f */
[----:B------:R-:W-:-:S03]  /*6b90*/  SHF.R.U32.HI R23, RZ, UR6, R5 ;  /* 0x00000006ff177c19 */ /* 0x000fc60008011605 */
[----:B------:R-:W-:Y:S02]  /*6ba0*/  IMAD.MOV.U32 R4, RZ, RZ, R19 ;  /* 0x000000ffff047224 */ /* 0x000fe400078e0013 */
[----:B------:R-:W-:Y:S01]  /*6bb0*/  IMAD.MOV.U32 R5, RZ, RZ, R23 ;  /* 0x000000ffff057224 */ /* 0x000fe200078e0017 */
[----:B-1----:R-:W-:Y:S06]  /*6bc0*/  @!P1 BRA `(.L_x_177) ;  /* 0x0000000000289947 */ /* 0x002fec0003800000 */
[----:B------:R-:W-:Y:S02]  /*6bd0*/  ULDC UR6, c[0x0][0x64c] ;  /* 0x0001930000067ab9 */ /* 0x000fe40000000800 */
[----:B------:R-:W-:-:S05]  /*6be0*/  IADD3 R5, P1, R19, UR6, RZ ;  /* 0x0000000613057c10 */ /* 0x000fca000ff3e0ff */
[----:B------:R-:W-:-:S04]  /*6bf0*/  IMAD.X R23, RZ, RZ, R23, P1 ;  /* 0x000000ffff177224 */ /* 0x000fc800008e0617 */
[----:B------:R-:W-:-:S04]  /*6c00*/  IMAD.WIDE.U32 R6, R23, UR10, RZ ;  /* 0x0000000a17067c25 */ /* 0x000fc8000f8e00ff */
[----:B------:R-:W-:-:S04]  /*6c10*/  IMAD.WIDE.U32 R6, P1, R5, UR11, R6 ;  /* 0x0000000b05067c25 */ /* 0x000fc8000f820006 */
[----:B------:R-:W-:-:S04]  /*6c20*/  IMAD.WIDE.U32 R4, R5, UR10, RZ ;  /* 0x0000000a05047c25 */ /* 0x000fc8000f8e00ff */
[----:B------:R-:W-:Y:S01]  /*6c30*/  IMAD.MOV.U32 R4, RZ, RZ, R7 ;  /* 0x000000ffff047224 */ /* 0x000fe200078e0007 */
[----:B------:R-:W-:Y:S01]  /*6c40*/  IADD3 RZ, P3, R5, R6, RZ ;  /* 0x0000000605ff7210 */ /* 0x000fe20007f7e0ff */
[----:B------:R-:W-:-:S04]  /*6c50*/  IMAD.X R5, RZ, RZ, RZ, P1 ;  /* 0x000000ffff057224 */ /* 0x000fc800008e06ff */
[----:B------:R-:W-:-:S08]  /*6c60*/  IMAD.WIDE.U32.X R4, R23, UR11, R4, P3 ;  /* 0x0000000b17047c25 */ /* 0x000fd000098e0404 */
.L_x_177:
[----:B------:R-:W-:Y:S01]  /*6c70*/  ISETP.NE.AND P1, PT, R2, 0x1, PT ;  /* 0x000000010200780c */ /* 0x000fe20003f25270 */
[----:B------:R-:W-:Y:S01]  /*6c80*/  ULDC UR6, c[0x0][0x648] ;  /* 0x0001920000067ab9 */ /* 0x000fe20000000800 */
[----:B------:R-:W-:Y:S01]  /*6c90*/  LOP3.LUT R20, R20, UR5, RZ, 0xc0, !PT ;  /* 0x0000000514147c12 */ /* 0x000fe2000f8ec0ff */
[----:B------:R-:W-:Y:S01]  /*6ca0*/  IMAD.MOV R22, RZ, RZ, -R22 ;  /* 0x000000ffff167224 */ /* 0x000fe200078e0a16 */
[----:B------:R-:W-:Y:S01]  /*6cb0*/  SHF.R.U64 R5, R4, UR6, R5 ;  /* 0x0000000604057c19 */ /* 0x000fe20008001205 */
[----:B------:R-:W-:Y:S01]  /*6cc0*/  ULDC UR6, c[0x0][0x638] ;  /* 0x00018e0000067ab9 */ /* 0x000fe20000000800 */
[----:B------:R-:W-:Y:S01]  /*6cd0*/  LOP3.LUT R6, R9, UR4, RZ, 0xc0, !PT ;  /* 0x0000000409067c12 */ /* 0x000fe2000f8ec0ff */
[----:B------:R-:W-:Y:S02]  /*6ce0*/  ULDC UR7, c[0x0][0x610] ;  /* 0x0001840000077ab9 */ /* 0x000fe40000000800 */
[----:B------:R-:W-:Y:S02]  /*6cf0*/  IMAD.MOV R4, RZ, RZ, -R5 ;  /* 0x000000ffff047224 */ /* 0x000fe400078e0a05 */
[----:B------:R-:W-:-:S02]  /*6d00*/  IMAD R20, R5, UR13, R20 ;  /* 0x0000000d05147c24 */ /* 0x000fc4000f8e0214 */
[----:B0-----:R-:W-:Y:S02]  /*6d10*/  @P1 IMAD R15, R21, R22, R14 ;  /* 0x00000016150f1224 */ /* 0x001fe400078e020e */
[----:B------:R-:W-:Y:S01]  /*6d20*/  IMAD R19, R4, UR6, R19 ;  /* 0x0000000604137c24 */ /* 0x000fe2000f8e0213 */
[----:B------:R-:W-:Y:S01]  /*6d30*/  ULDC UR6, c[0x0][0x600] ;  /* 0x0001800000067ab9 */ /* 0x000fe20000000800 */
[----:B------:R-:W-:Y:S02]  /*6d40*/  IMAD R15, R20, UR7, R15 ;  /* 0x00000007140f7c24 */ /* 0x000fe4000f8e020f */
[----:B------:R-:W-:Y:S02]  /*6d50*/  IMAD R6, R19, UR6, R6 ;  /* 0x0000000613067c24 */ /* 0x000fe4000f8e0206 */
[----:B------:R-:W-:-:S03]  /*6d60*/  IMAD.MOV.U32 R4, RZ, RZ, 0x1 ;  /* 0x00000001ff047424 */ /* 0x000fc600078e00ff */
[----:B------:R-:W-:Y:S02]  /*6d70*/  SEL R20, R6, R15, !P1 ;  /* 0x0000000f06147207 */ /* 0x000fe40004800000 */
[----:B------:R-:W-:-:S07]  /*6d80*/  SEL R19, R15, R6, !P1 ;  /* 0x000000060f137207 */ /* 0x000fce0004800000 */
.L_x_175:
[----:B------:R-:W-:Y:S05]  /*6d90*/  BSYNC B1 ;  /* 0x0000000000017941 */ /* 0x000fea0003800000 */
.L_x_174:
[----:B------:R-:W-:-:S13]  /*6da0*/  LOP3.LUT P1, RZ, R4, 0xff, RZ, 0xc0, !PT ;  /* 0x000000ff04ff7812 */ /* 0x000fda000782c0ff */
[----:B------:R-:W-:Y:S05]  /*6db0*/  @P1 BRA `(.L_x_178) ;  /* 0xfffffff400241947 */ /* 0x000fea000383ffff */
[----:B------:R-:W-:Y:S05]  /*6dc0*/  BSYNC B0 ;  /* 0x0000000000007941 */ /* 0x000fea0003800000 */
.L_x_166:
[----:B------:R-:W-:-:S03]  /*6dd0*/  UMOV UR6, 0xffffffff ;  /* 0xffffffff00067882 */ /* 0x000fc60000000000 */
[----:B------:R-:W-:Y:S05]  /*6de0*/  BRA.DIV UR6, `(.L_x_179) ;  /* 0x0000000206f07947 */ /* 0x000fea000b800000 */
[----:B------:R-:W-:-:S13]  /*6df0*/  ELECT P6, URZ, PT ;  /* 0x00000000003f782f */ /* 0x000fda00038c0000 */
.L_x_192:
[----:B------:R-:W-:Y:S04]  /*6e00*/  BSSY B0, `(.L_x_180) ;  /* 0x0000022000007945 */ /* 0x000fe80003800000 */
[----:B------:R-:W-:Y:S05]  /*6e10*/  @!P6 BRA `(.L_x_181) ;  /* 0x000000000080e947 */ /* 0x000fea0003800000 */
[----:B------:R-:W-:-:S04]  /*6e20*/  LOP3.LUT R18, R18, 0x2, RZ, 0xfc, !PT ;  /* 0x0000000212127812 */ /* 0x000fc800078efcff */
[----:B------:R-:W-:-:S13]  /*6e30*/  ISETP.NE.AND P0, PT, R18, 0x3, PT ;  /* 0x000000031200780c */ /* 0x000fda0003f05270 */
[----:B------:R-:W-:Y:S05]  /*6e40*/  @!P0 BRA `(.L_x_182) ;  /* 0x0000000000048947 */ /* 0x000fea0003800000 */
[----:B------:R-:W-:Y:S01]  /*6e50*/  BPT.TRAP 0x1 ;  /* 0x000000040000795c */ /* 0x000fe20000300000 */
.L_x_182:
[----:B------:R-:W0:Y:S01]  /*6e60*/  S2R R3, SR_CgaCtaId ;  /* 0x0000000000037919 */ /* 0x000e220000008800 */
[----:B------:R-:W-:-:S04]  /*6e70*/  MOV R2, 0x400 ;  /* 0x0000040000027802 */ /* 0x000fc80000000f00 */
[----:B0-----:R-:W-:Y:S02]  /*6e80*/  LEA R3, R3, R2, 0x18 ;  /* 0x0000000203037211 */ /* 0x001fe400078ec0ff */
[----:B------:R-:W-:-:S03]  /*6e90*/  SHF.L.U32 R2, R0, 0x1f, RZ ;  /* 0x0000001f00027819 */ /* 0x000fc600000006ff */
[----:B------:R-:W-:-:S04]  /*6ea0*/  VIADD R3, R3, 0x18 ;  /* 0x0000001803037836 */ /* 0x000fc80000000000 */
[C---:B------:R-:W-:Y:S02]  /*6eb0*/  IMAD R7, R12.reuse, 0x8, R3 ;  /* 0x000000080c077824 */ /* 0x040fe400078e0203 */
[----:B------:R-:W-:Y:S02]  /*6ec0*/  VIADD R12, R12, 0x1 ;  /* 0x000000010c0c7836 */ /* 0x000fe40000000000 */
[----:B------:R-:W0:Y:S03]  /*6ed0*/  SYNCS.PHASECHK.TRANS64.TRYWAIT P0, [R7+URZ], R2 ;  /* 0x00000002070075a7 */ /* 0x000e26000800017f */
[----:B------:R-:W-:-:S04]  /*6ee0*/  ISETP.NE.AND P1, PT, R12, 0x3, PT ;  /* 0x000000030c00780c */ /* 0x000fc80003f25270 */
[----:B------:R-:W-:Y:S02]  /*6ef0*/  SEL R5, RZ, 0x1, P1 ;  /* 0x00000001ff057807 */ /* 0x000fe40000800000 */
[----:B------:R-:W-:Y:S02]  /*6f00*/  SEL R12, R12, RZ, P1 ;  /* 0x000000ff0c0c7207 */ /* 0x000fe40000800000 */
[----:B------:R-:W-:-:S03]  /*6f10*/  LOP3.LUT R5, R0, R5, RZ, 0x3c, !PT ;  /* 0x0000000500057212 */ /* 0x000fc600078e3cff */
[----:B------:R-:W-:Y:S01]  /*6f20*/  IMAD R9, R12, 0x8, R3 ;  /* 0x000000080c097824 */ /* 0x000fe200078e0203 */
[----:B------:R-:W-:Y:S01]  /*6f30*/  SHF.L.U32 R4, R5, 0x1f, RZ ;  /* 0x0000001f05047819 */ /* 0x000fe200000006ff */
[----:B0-----:R-:W-:Y:S06]  /*6f40*/  @!P0 BRA `(.L_x_183) ;  /* 0x0000000000b88947 */ /* 0x001fec0003800000 */
.L_x_193:
[----:B------:R-:W1:Y:S01]  /*6f50*/  SYNCS.PHASECHK.TRANS64.TRYWAIT P0, [R9+URZ], R4 ;  /* 0x00000004090075a7 */ /* 0x000e62000800017f */
[----:B------:R-:W-:-:S05]  /*6f60*/  VIADD R0, R12, 0x1 ;  /* 0x000000010c007836 */ /* 0x000fca0000000000 */
[----:B------:R-:W-:-:S04]  /*6f70*/  ISETP.NE.AND P1, PT, R0, 0x3, PT ;  /* 0x000000030000780c */ /* 0x000fc80003f25270 */
[----:B0-----:R-:W-:Y:S02]  /*6f80*/  SEL R2, RZ, 0x1, P1 ;  /* 0x00000001ff027807 */ /* 0x001fe40000800000 */
[----:B------:R-:W-:Y:S02]  /*6f90*/  SEL R0, R0, RZ, P1 ;  /* 0x000000ff00007207 */ /* 0x000fe40000800000 */
[----:B------:R-:W-:Y:S01]  /*6fa0*/  LOP3.LUT R2, R5, R2, RZ, 0x3c, !PT ;  /* 0x0000000205027212 */ /* 0x000fe200078e3cff */
[----:B-1----:R-:W-:Y:S06]  /*6fb0*/  @!P0 BRA `(.L_x_184) ;  /* 0x0000000000b08947 */ /* 0x002fec0003800000 */
.L_x_194:
[----:B------:R-:W-:Y:S01]  /*6fc0*/  IMAD R3, R0, 0x8, R3 ;  /* 0x0000000800037824 */ /* 0x000fe200078e0203 */
[----:B------:R-:W-:-:S07]  /*6fd0*/  SHF.L.U32 R0, R2, 0x1f, RZ ;  /* 0x0000001f02007819 */ /* 0x000fce00000006ff */
.L_x_185:
[----:B-1----:R1:W2:Y:S02]  /*6fe0*/  SYNCS.PHASECHK.TRANS64.TRYWAIT P0, [R3+URZ], R0 ;  /* 0x00000000030075a7 */ /* 0x0022a4000800017f */
[----:B--2---:R-:W-:Y:S05]  /*6ff0*/  @!P0 NANOSLEEP.SYNCS 0x989680 ;  /* 0x009896800000895d */ /* 0x004fea0003900000 */
[----:B------:R-:W2:Y:S02]  /*7000*/  @!P0 SYNCS.PHASECHK.TRANS64 P0, [R3+URZ], R0 ;  /* 0x00000000030085a7 */ /* 0x000ea4000800007f */
[----:B--2---:R-:W-:Y:S05]  /*7010*/  @!P0 BRA `(.L_x_185) ;  /* 0xfffffffc00f08947 */ /* 0x004fea000383ffff */
.L_x_181:
[----:B------:R-:W-:Y:S05]  /*7020*/  BSYNC B0 ;  /* 0x0000000000007941 */ /* 0x000fea0003800000 */
.L_x_180:
[----:B------:R-:W-:Y:S05]  /*7030*/  EXIT ;  /* 0x000000000000794d */ /* 0x000fea0003800000 */
.L_x_17:
[----:B-1----:R1:W2:Y:S02]  /*7040*/  SYNCS.PHASECHK.TRANS64.TRYWAIT P1, [R3+URZ], R0 ;  /* 0x00000000030075a7 */ /* 0x0022a4000802017f */
[----:B--2---:R-:W-:Y:S05]  /*7050*/  @!P1 NANOSLEEP.SYNCS 0x989680 ;  /* 0x009896800000995d */ /* 0x004fea0003900000 */
[----:B------:R-:W2:Y:S02]  /*7060*/  @!P1 SYNCS.PHASECHK.TRANS64 P1, [R3+URZ], R0 ;  /* 0x00000000030095a7 */ /* 0x000ea4000802007f */
[----:B--2---:R-:W-:Y:S05]  /*7070*/  @!P1 BRA `(.L_x_17) ;  /* 0xfffffffc00f09947 */ /* 0x004fea000383ffff */
[----:B------:R-:W-:Y:S05]  /*7080*/  BRA `(.L_x_16) ;  /* 0xffffffa400047947 */ /* 0x000fea000383ffff */
.L_x_22:
[----:B-1----:R1:W2:Y:S02]  /*7090*/  SYNCS.PHASECHK.TRANS64.TRYWAIT P1, [R5+URZ], R4 ;  /* 0x00000004050075a7 */ /* 0x0022a4000802017f */
[----:B--2---:R-:W-:Y:S05]  /*70a0*/  @!P1 NANOSLEEP.SYNCS 0x989680 ;  /* 0x009896800000995d */ /* 0x004fea0003900000 */
[----:B------:R-:W2:Y:S02]  /*70b0*/  @!P1 SYNCS.PHASECHK.TRANS64 P1, [R5+URZ], R4 ;  /* 0x00000004050095a7 */ /* 0x000ea4000802007f */
[----:B--2---:R-:W-:Y:S05]  /*70c0*/  @!P1 BRA `(.L_x_22) ;  /* 0xfffffffc00f09947 */ /* 0x004fea000383ffff */
[----:B------:R-:W-:Y:S05]  /*70d0*/  BRA `(.L_x_21) ;  /* 0xffffffa800507947 */ /* 0x000fea000383ffff */
.L_x_167:
[----:B------:R-:W-:Y:S01]  /*70e0*/  BSSY B1, `(.L_x_186) ;  /* 0x0000006000017945 */ /* 0x000fe20003800000 */
[----:B------:R-:W-:-:S07]  /*70f0*/  IMAD.MOV.U32 R15, RZ, RZ, -0x1 ;  /* 0xffffffffff0f7424 */ /* 0x000fce00078e00ff */
[----:B------:R-:W-:Y:S05]  /*7100*/  WARPSYNC.COLLECTIVE R15, `(.L_x_187) ;  /* 0x000000000f0c7348 */ /* 0x000fea0003c00000 */
[----:B------:R-:W-:Y:S02]  /*7110*/  ELECT P6, UR62, PT ;  /* 0x00000000003e782f */ /* 0x000fe400038c0000 */
[----:B------:R-:W-:Y:S01]  /*7120*/  MOV R14, UR62 ;  /* 0x0000003e000e7c02 */ /* 0x000fe20008000f00 */
[----:B------:R-:W-:Y:S10]  /*7130*/  ENDCOLLECTIVE ;  /* 0x000000000000791b */ /* 0x000ff40003800000 */
.L_x_187:
[----:B------:R-:W-:Y:S05]  /*7140*/  BSYNC B1 ;  /* 0x0000000000017941 */ /* 0x000fea0003800000 */
.L_x_186:
[----:B------:R-:W-:Y:S05]  /*7150*/  BRA `(.L_x_188) ;  /* 0xfffffff000487947 */ /* 0x000fea000383ffff */
.L_x_170:
[----:B0-----:R0:W1:Y:S02]  /*7160*/  SYNCS.PHASECHK.TRANS64.TRYWAIT P1, [R14+URZ+0x18], R7 ;  /* 0x000018070e0075a7 */ /* 0x001064000802017f */
[----:B-1----:R-:W-:Y:S05]  /*7170*/  @!P1 NANOSLEEP.SYNCS 0x989680 ;  /* 0x009896800000995d */ /* 0x002fea0003900000 */
[----:B------:R-:W1:Y:S02]  /*7180*/  @!P1 SYNCS.PHASECHK.TRANS64 P1, [R14+URZ+0x18], R7 ;  /* 0x000018070e0095a7 */ /* 0x000e64000802007f */
[----:B-1----:R-:W-:Y:S05]  /*7190*/  @!P1 BRA `(.L_x_170) ;  /* 0xfffffffc00f09947 */ /* 0x002fea000383ffff */
[----:B------:R-:W-:Y:S05]  /*71a0*/  BRA `(.L_x_189) ;  /* 0xfffffff0007c7947 */ /* 0x000fea000383ffff */
.L_x_179:
[----:B------:R-:W-:Y:S01]  /*71b0*/  BSSY B0, `(.L_x_190) ;  /* 0x0000006000007945 */ /* 0x000fe20003800000 */
[----:B------:R-:W-:-:S07]  /*71c0*/  IMAD.MOV.U32 R15, RZ, RZ, -0x1 ;  /* 0xffffffffff0f7424 */ /* 0x000fce00078e00ff */
[----:B------:R-:W-:Y:S05]  /*71d0*/  WARPSYNC.COLLECTIVE R15, `(.L_x_191) ;  /* 0x000000000f0c7348 */ /* 0x000fea0003c00000 */
[----:B------:R-:W-:Y:S02]  /*71e0*/  ELECT P6, UR62, PT ;  /* 0x00000000003e782f */ /* 0x000fe400038c0000 */
[----:B------:R-:W-:Y:S01]  /*71f0*/  MOV R14, UR62 ;  /* 0x0000003e000e7c02 */ /* 0x000fe20008000f00 */
[----:B------:R-:W-:Y:S10]  /*7200*/  ENDCOLLECTIVE ;  /* 0x000000000000791b */ /* 0x000ff40003800000 */
.L_x_191:
[----:B------:R-:W-:Y:S05]  /*7210*/  BSYNC B0 ;  /* 0x0000000000007941 */ /* 0x000fea0003800000 */
.L_x_190:
[----:B------:R-:W-:Y:S05]  /*7220*/  BRA `(.L_x_192) ;  /* 0xfffffff800f47947 */ /* 0x000fea000383ffff */
.L_x_183:
[----:B0-----:R0:W1:Y:S02]  /*7230*/  SYNCS.PHASECHK.TRANS64.TRYWAIT P0, [R7+URZ], R2 ;  /* 0x00000002070075a7 */ /* 0x001064000800017f */
[----:B-1----:R-:W-:Y:S05]  /*7240*/  @!P0 NANOSLEEP.SYNCS 0x989680 ;  /* 0x009896800000895d */ /* 0x002fea0003900000 */
[----:B------:R-:W1:Y:S02]  /*7250*/  @!P0 SYNCS.PHASECHK.TRANS64 P0, [R7+URZ], R2 ;  /* 0x00000002070085a7 */ /* 0x000e64000800007f */
[----:B-1----:R-:W-:Y:S05]  /*7260*/  @!P0 BRA `(.L_x_183) ;  /* 0xfffffffc00f08947 */ /* 0x002fea000383ffff */
[----:B------:R-:W-:Y:S05]  /*7270*/  BRA `(.L_x_193) ;  /* 0xfffffffc00347947 */ /* 0x000fea000383ffff */
.L_x_184:
[----:B0-----:R0:W1:Y:S02]  /*7280*/  SYNCS.PHASECHK.TRANS64.TRYWAIT P0, [R9+URZ], R4 ;  /* 0x00000004090075a7 */ /* 0x001064000800017f */
[----:B-1----:R-:W-:Y:S05]  /*7290*/  @!P0 NANOSLEEP.SYNCS 0x989680 ;  /* 0x009896800000895d */ /* 0x002fea0003900000 */
[----:B------:R-:W1:Y:S02]  /*72a0*/  @!P0 SYNCS.PHASECHK.TRANS64 P0, [R9+URZ], R4 ;  /* 0x00000004090085a7 */ /* 0x000e64000800007f */
[----:B-1----:R-:W-:Y:S05]  /*72b0*/  @!P0 BRA `(.L_x_184) ;  /* 0xfffffffc00f08947 */ /* 0x002fea000383ffff */
[----:B------:R-:W-:Y:S05]  /*72c0*/  BRA `(.L_x_194) ;  /* 0xfffffffc003c7947 */ /* 0x000fea000383ffff */
.L_x_195:
[----:B------:R-:W-:-:S00]  /*72d0*/  BRA `(.L_x_195) ;  /* 0xfffffffc00fc7947 */ /* 0x000fc0000383ffff */
[----:B------:R-:W-:-:S00]  /*72e0*/  NOP ;  /* 0x0000000000007918 */ /* 0x000fc00000000000 */
        /* <DEDUP_REMOVED lines=9> */
.L_x_196:


//--------------------- .nv.global.init           --------------------------
	.section	.nv.global.init,"aw",@progbits
.nv.global.init:
	.type		$str$22,@object
	.size		$str$22,($str$23 - $str$22)
$str$22:
        /*0000*/ 	.byte	0x6b, 0x5f, 0x74, 0x69, 0x6c, 0x65, 0x5f, 0x63, 0x6f, 0x75, 0x6e, 0x74, 0x20, 0x3e, 0x3d, 0x20
        /*0010*/ 	.byte	0x31, 0x00
	.type		$str$23,@object
	.size		$str$23,(__unnamed_1 - $str$23)
$str$23:
        /*0012*/ 	.byte	0x2f, 0x74, 0x6d, 0x70, 0x2f, 0x63, 0x75, 0x74, 0x6c, 0x61, 0x73, 0x73, 0x5f, 0x73, 0x77, 0x65
        /*0022*/ 	.byte	0x65, 0x70, 0x5f, 0x73, 0x72, 0x63, 0x2f, 0x69, 0x6e, 0x63, 0x6c, 0x75, 0x64, 0x65, 0x2f, 0x63
        /*0032*/ 	.byte	0x75, 0x74, 0x6c, 0x61, 0x73, 0x73, 0x2f, 0x67, 0x65, 0x6d, 0x6d, 0x2f, 0x63, 0x6f, 0x6c, 0x6c
        /*0042*/ 	.byte	0x65, 0x63, 0x74, 0x69, 0x76, 0x65, 0x2f, 0x73, 0x6d, 0x39, 0x30, 0x5f, 0x6d, 0x6d, 0x61, 0x5f
        /*0052*/ 	.byte	0x74, 0x6d, 0x61, 0x5f, 0x67, 0x6d, 0x6d, 0x61, 0x5f, 0x73, 0x73, 0x5f, 0x77, 0x61, 0x72, 0x70
        /*0062*/ 	.byte	0x73, 0x70, 0x65, 0x63, 0x69, 0x61, 0x6c, 0x69, 0x7a, 0x65, 0x64, 0x2e, 0x68, 0x70, 0x70, 0x00
	.type		__unnamed_1,@object
	.size		__unnamed_1,(.L_0 - __unnamed_1)
__unnamed_1:
        /*0072*/ 	.byte	0x76, 0x6f, 0x69, 0x64, 0x20, 0x63, 0x75, 0x74, 0x6c, 0x61, 0x73, 0x73, 0x3a, 0x3a, 0x67, 0x65
        /* <DEDUP_REMOVED lines=172> */
        /*0b42*/ 	.byte	0x74, 0x79, 0x5d, 0x00
.L_0:


//--------------------- .nv.shared._ZN7cutlass13device_kernelINS_4gemm6kernel13GemmUniversalIN4cute5tupleIJiiiiEEENS1_10collective13CollectiveMmaINS1_34MainloopSm90TmaGmmaWarpSpecializedILi3ENS5_IJNS4_1CILi1EEESB_SB_EEENS1_35KernelTmaWarpSpecializedCooperativeEEENS5_IJNSA_ILi128EEESF_NSA_ILi256EEEEEEaNS5_IJlSB_lEEEaSI_NS4_8TiledMMAINS4_8MMA_AtomIJNS4_4SM904GMMA27MMA_64x128x32_S32S8S8_SS_TNEEEENS4_6LayoutINS5_IJNSA_ILi2EEESB_SB_EEENS5_IJSB_NSA_ILi0EEESS_EEEEENS5_IJNS4_10UnderscoreESV_SV_EEEEENS4_13SM90_TMA_LOADENS4_14ComposedLayoutINS4_7SwizzleILi3ELi4ELi3EEENS4_18smem_ptr_flag_bitsILi8EEENSP_INS5_IJNSA_ILi8EEESF_EEENS5_IJSF_SB_EEEEEEEvNS4_8identityESY_S18_vS19_EENS_8epilogue10collective6detail29Sm90TmaWarpSpecializedAdapterINS1C_15DefaultEpilogueIaSI_SI_NS1B_6thread17LinearCombinationIaLi1EiiLNS1G_9ScaleType4KindE0ELNS_15FloatRoundStyleE2EaEENS1_15EpilogueDefaultEEEEEvvEEEEvNT_6ParamsE --------------------------
	.section	.nv.shared._ZN7cutlass13device_kernelINS_4gemm6kernel13GemmUniversalIN4cute5tupleIJiiiiEEENS1_10collective13CollectiveMmaINS1_34MainloopSm90TmaGmmaWarpSpecializedILi3ENS5_IJNS4_1CILi1EEESB_SB_EEENS1_35KernelTmaWarpSpecializedCooperativeEEENS5_IJNSA_ILi128EEESF_NSA_ILi256EEEEEEaNS5_IJlSB_lEEEaSI_NS4_8TiledMMAINS4_8MMA_AtomIJNS4_4SM904GMMA27MMA_64x128x32_S32S8S8_SS_TNEEEENS4_6LayoutINS5_IJNSA_ILi2EEESB_SB_EEENS5_IJSB_NSA_ILi0EEESS_EEEEENS5_IJNS4_10UnderscoreESV_SV_EEEEENS4_13SM90_TMA_LOADENS4_14ComposedLayoutINS4_7SwizzleILi3ELi4ELi3EEENS4_18smem_ptr_flag_bitsILi8EEENSP_INS5_IJNSA_ILi8EEESF_EEENS5_IJSF_SB_EEEEEEEvNS4_8identityESY_S18_vS19_EENS_8epilogue10collective6detail29Sm90TmaWarpSpecializedAdapterINS1C_15DefaultEpilogueIaSI_SI_NS1B_6thread17LinearCombinationIaLi1EiiLNS1G_9ScaleType4KindE0ELNS_15FloatRoundStyleE2EaEENS1_15EpilogueDefaultEEEEEvvEEEEvNT_6ParamsE,"aw",@nobits
	.sectionflags	@""
	.align	16
	.zero		1024


//--------------------- .nv.shared.reserved.0     --------------------------
	.section	.nv.shared.reserved.0,"aw",@nobits
	.weak		__nv_reservedSMEM_offset_0_alias
	.size		__nv_reservedSMEM_offset_0_alias, 0, 0
	.other		__nv_reservedSMEM_offset_0_alias,@"STO_CUDA_RESERVED_SHARED STV_DEFAULT"
__nv_reservedSMEM_offset_0_alias:
	.zero		0


//--------------------- .nv.global                --------------------------
	.section	.nv.global,"aw",@nobits
.nv.global:
	.type		_ZN39_INTERNAL_80037021_4_k_cu_f2e56e12_88744cute1_E,@object
	.size		_ZN39_INTERNAL_80037021_4_k_cu_f2e56e12_88744cute1_E,(_ZN39_INTERNAL_80037021_4_k_cu_f2e56e12_88744cuda3std3__45__cpo6cbeginE - _ZN39_INTERNAL_80037021_4_k_cu_f2e56e12_88744cute1_E)
_ZN39_INTERNAL_80037021_4_k_cu_f2e56e12_88744cute1_E:
	.zero		1
	.type		_ZN39_INTERNAL_80037021_4_k_cu_f2e56e12_88744cuda3std3__45__cpo6cbeginE,@object
	.size		_ZN39_INTERNAL_80037021_4_k_cu_f2e56e12_88744cuda3std3__45__cpo6cbeginE,(_ZN39_INTERNAL_80037021_4_k_cu_f2e56e12_88744cuda3std3__48in_placeE - _ZN39_INTERNAL_80037021_4_k_cu_f2e56e12_88744cuda3std3__45__cpo6cbeginE)
_ZN39_INTERNAL_80037021_4_k_cu_f2e56e12_88744cuda3std3__45__cpo6cbeginE:
	.zero		1
	.type		_ZN39_INTERNAL_80037021_4_k_cu_f2e56e12_88744cuda3std3__48in_placeE,@object
	.size		_ZN39_INTERNAL_80037021_4_k_cu_f2e56e12_88744cuda3std3__48in_placeE,(_ZN39_INTERNAL_80037021_4_k_cu_f2e56e12_88744cuda3std6ranges3__45__cpo9iter_moveE - _ZN39_INTERNAL_80037021_4_k_cu_f2e56e12_88744cuda3std3__48in_placeE)
_ZN39_INTERNAL_80037021_4_k_cu_f2e56e12_88744cuda3std3__48in_placeE:
	.zero		1
	.type		_ZN39_INTERNAL_80037021_4_k_cu_f2e56e12_88744cuda3std6ranges3__45__cpo9iter_moveE,@object
	.size		_ZN39_INTERNAL_80037021_4_k_cu_f2e56e12_88744cuda3std6ranges3__45__cpo9iter_moveE,(_ZN39_INTERNAL_80037021_4_k_cu_f2e56e12_88744cuda3std3__45__cpo5beginE - _ZN39_INTERNAL_80037021_4_k_cu_f2e56e12_88744cuda3std6ranges3__45__cpo9iter_moveE)
_ZN39_INTERNAL_80037021_4_k_cu_f2e56e12_88744cuda3std6ranges3__45__cpo9iter_moveE:
	.zero		1
	.type		_ZN39_INTERNAL_80037021_4_k_cu_f2e56e12_88744cuda3std3__45__cpo5beginE,@object
	.size		_ZN39_INTERNAL_80037021_4_k_cu_f2e56e12_88744cuda3std3__45__cpo5beginE,(_ZN39_INTERNAL_80037021_4_k_cu_f2e56e12_88744cuda3std3__441_GLOBAL__N__80037021_4_k_cu_f2e56e12_88746ignoreE - _ZN39_INTERNAL_80037021_4_k_cu_f2e56e12_88744cuda3std3__45__cpo5beginE)
_ZN39_INTERNAL_80037021_4_k_cu_f2e56e12_88744cuda3std3__45__cpo5beginE:
	.zero		1
	.type		_ZN39_INTERNAL_80037021_4_k_cu_f2e56e12_88744cuda3std3__441_GLOBAL__N__80037021_4_k_cu_f2e56e12_88746ignoreE,@object
	.size		_ZN39_INTERNAL_80037021_4_k_cu_f2e56e12_88744cuda3std3__441_GLOBAL__N__80037021_4_k_cu_f2e56e12_88746ignoreE,(_ZN39_INTERNAL_80037021_4_k_cu_f2e56e12_88744cute7productE - _ZN39_INTERNAL_80037021_4_k_cu_f2e56e12_88744cuda3std3__441_GLOBAL__N__80037021_4_k_cu_f2e56e12_88746ignoreE)
_ZN39_INTERNAL_80037021_4_k_cu_f2e56e12_88744cuda3std3__441_GLOBAL__N__80037021_4_k_cu_f2e56e12_88746ignoreE:
	.zero		1
	.type		_ZN39_INTERNAL_80037021_4_k_cu_f2e56e12_88744cute7productE,@object
	.size		_ZN39_INTERNAL_80037021_4_k_cu_f2e56e12_88744cute7productE,(_ZN39_INTERNAL_80037021_4_k_cu_f2e56e12_88744cuda3std3__45__cpo3endE - _ZN39_INTERNAL_80037021_4_k_cu_f2e56e12_88744cute7productE)
_ZN39_INTERNAL_80037021_4_k_cu_f2e56e12_88744cute7productE:
	.zero		1
	.type		_ZN39_INTERNAL_80037021_4_k_cu_f2e56e12_88744cuda3std3__45__cpo3endE,@object
	.size		_ZN39_INTERNAL_80037021_4_k_cu_f2e56e12_88744cuda3std3__45__cpo3endE,(_ZN39_INTERNAL_80037021_4_k_cu_f2e56e12_88744cuda3std3__419piecewise_constructE - _ZN39_INTERNAL_80037021_4_k_cu_f2e56e12_88744cuda3std3__45__cpo3endE)
_ZN39_INTERNAL_80037021_4_k_cu_f2e56e12_88744cuda3std3__45__cpo3endE:
	.zero		1
	.type		_ZN39_INTERNAL_80037021_4_k_cu_f2e56e12_88744cuda3std3__419piecewise_constructE,@object
	.size		_ZN39_INTERNAL_80037021_4_k_cu_f2e56e12_88744cuda3std3__419piecewise_constructE,(_ZN39_INTERNAL_80037021_4_k_cu_f2e56e12_88744cuda3std3__45__cpo4cendE - _ZN39_INTERNAL_80037021_4_k_cu_f2e56e12_88744cuda3std3__419piecewise_constructE)
_ZN39_INTERNAL_80037021_4_k_cu_f2e56e12_88744cuda3std3__419piecewise_constructE:
	.zero		1
	.type		_ZN39_INTERNAL_80037021_4_k_cu_f2e56e12_88744cuda3std3__45__cpo4cendE,@object
	.size		_ZN39_INTERNAL_80037021_4_k_cu_f2e56e12_88744cuda3std3__45__cpo4cendE,(_ZN39_INTERNAL_80037021_4_k_cu_f2e56e12_88744cuda3std6ranges3__45__cpo4swapE - _ZN39_INTERNAL_80037021_4_k_cu_f2e56e12_88744cuda3std3__45__cpo4cendE)
_ZN39_INTERNAL_80037021_4_k_cu_f2e56e12_88744cuda3std3__45__cpo4cendE:
	.zero		1
	.type		_ZN39_INTERNAL_80037021_4_k_cu_f2e56e12_88744cuda3std6ranges3__45__cpo4swapE,@object
	.size		_ZN39_INTERNAL_80037021_4_k_cu_f2e56e12_88744cuda3std6ranges3__45__cpo4swapE,(.L_8 - _ZN39_INTERNAL_80037021_4_k_cu_f2e56e12_88744cuda3std6ranges3__45__cpo4swapE)
_ZN39_INTERNAL_80037021_4_k_cu_f2e56e12_88744cuda3std6ranges3__45__cpo4swapE:
	.zero		1
.L_8:


//--------------------- .nv.constant0._ZN7cutlass13device_kernelINS_4gemm6kernel13GemmUniversalIN4cute5tupleIJiiiiEEENS1_10collective13CollectiveMmaINS1_34MainloopSm90TmaGmmaWarpSpecializedILi3ENS5_IJNS4_1CILi1EEESB_SB_EEENS1_35KernelTmaWarpSpecializedCooperativeEEENS5_IJNSA_ILi128EEESF_NSA_ILi256EEEEEEaNS5_IJlSB_lEEEaSI_NS4_8TiledMMAINS4_8MMA_AtomIJNS4_4SM904GMMA27MMA_64x128x32_S32S8S8_SS_TNEEEENS4_6LayoutINS5_IJNSA_ILi2EEESB_SB_EEENS5_IJSB_NSA_ILi0EEESS_EEEEENS5_IJNS4_10UnderscoreESV_SV_EEEEENS4_13SM90_TMA_LOADENS4_14ComposedLayoutINS4_7SwizzleILi3ELi4ELi3EEENS4_18smem_ptr_flag_bitsILi8EEENSP_INS5_IJNSA_ILi8EEESF_EEENS5_IJSF_SB_EEEEEEEvNS4_8identityESY_S18_vS19_EENS_8epilogue10collective6detail29Sm90TmaWarpSpecializedAdapterINS1C_15DefaultEpilogueIaSI_SI_NS1B_6thread17LinearCombinationIaLi1EiiLNS1G_9ScaleType4KindE0ELNS_15FloatRoundStyleE2EaEENS1_15EpilogueDefaultEEEEEvvEEEEvNT_6ParamsE --------------------------
	.section	.nv.constant0._ZN7cutlass13device_kernelINS_4gemm6kernel13GemmUniversalIN4cute5tupleIJiiiiEEENS1_10collective13CollectiveMmaINS1_34MainloopSm90TmaGmmaWarpSpecializedILi3ENS5_IJNS4_1CILi1EEESB_SB_EEENS1_35KernelTmaWarpSpecializedCooperativeEEENS5_IJNSA_ILi128EEESF_NSA_ILi256EEEEEEaNS5_IJlSB_lEEEaSI_NS4_8TiledMMAINS4_8MMA_AtomIJNS4_4SM904GMMA27MMA_64x128x32_S32S8S8_SS_TNEEEENS4_6LayoutINS5_IJNSA_ILi2EEESB_SB_EEENS5_IJSB_NSA_ILi0EEESS_EEEEENS5_IJNS4_10UnderscoreESV_SV_EEEEENS4_13SM90_TMA_LOADENS4_14ComposedLayoutINS4_7SwizzleILi3ELi4ELi3EEENS4_18smem_ptr_flag_bitsILi8EEENSP_INS5_IJNSA_ILi8EEESF_EEENS5_IJSF_SB_EEEEEEEvNS4_8identityESY_S18_vS19_EENS_8epilogue10collective6detail29Sm90TmaWarpSpecializedAdapterINS1C_15DefaultEpilogueIaSI_SI_NS1B_6thread17LinearCombinationIaLi1EiiLNS1G_9ScaleType4KindE0ELNS_15FloatRoundStyleE2EaEENS1_15EpilogueDefaultEEEEEvvEEEEvNT_6ParamsE,"a",@progbits
	.sectionflags	@""
	.align	4
.nv.constant0._ZN7cutlass13device_kernelINS_4gemm6kernel13GemmUniversalIN4cute5tupleIJiiiiEEENS1_10collective13CollectiveMmaINS1_34MainloopSm90TmaGmmaWarpSpecializedILi3ENS5_IJNS4_1CILi1EEESB_SB_EEENS1_35KernelTmaWarpSpecializedCooperativeEEENS5_IJNSA_ILi128EEESF_NSA_ILi256EEEEEEaNS5_IJlSB_lEEEaSI_NS4_8TiledMMAINS4_8MMA_AtomIJNS4_4SM904GMMA27MMA_64x128x32_S32S8S8_SS_TNEEEENS4_6LayoutINS5_IJNSA_ILi2EEESB_SB_EEENS5_IJSB_NSA_ILi0EEESS_EEEEENS5_IJNS4_10UnderscoreESV_SV_EEEEENS4_13SM90_TMA_LOADENS4_14ComposedLayoutINS4_7SwizzleILi3ELi4ELi3EEENS4_18smem_ptr_flag_bitsILi8EEENSP_INS5_IJNSA_ILi8EEESF_EEENS5_IJSF_SB_EEEEEEEvNS4_8identityESY_S18_vS19_EENS_8epilogue10collective6detail29Sm90TmaWarpSpecializedAdapterINS1C_15DefaultEpilogueIaSI_SI_NS1B_6thread17LinearCombinationIaLi1EiiLNS1G_9ScaleType4KindE0ELNS_15FloatRoundStyleE2EaEENS1_15EpilogueDefaultEEEEEvvEEEEvNT_6ParamsE:
	.zero		1664


//--------------------- SYMBOLS --------------------------

	.type		.nv.reservedSmem.offset0,@object
	.size		.nv.reservedSmem.offset0,0x4
	.type		__assertfail,@function
